//
// Generated by NVIDIA NVVM Compiler
//
// Compiler Build ID: CL-36424714
// Cuda compilation tools, release 13.0, V13.0.88
// Based on NVVM 20.0.0
//

.version 9.0
.target sm_100
.address_size 64

	// .globl	_Z15cudaPrintMatrixiiPd
.extern .func  (.param .b32 func_retval0) vprintf
(
	.param .b64 vprintf_param_0,
	.param .b64 vprintf_param_1
)
;
.global .align 1 .b8 _ZN34_INTERNAL_927914da_4_k_cu_6640f8004cuda3std3__45__cpo5beginE[1];
.global .align 1 .b8 _ZN34_INTERNAL_927914da_4_k_cu_6640f8004cuda3std3__45__cpo3endE[1];
.global .align 1 .b8 _ZN34_INTERNAL_927914da_4_k_cu_6640f8004cuda3std3__45__cpo6cbeginE[1];
.global .align 1 .b8 _ZN34_INTERNAL_927914da_4_k_cu_6640f8004cuda3std3__45__cpo4cendE[1];
.global .align 1 .b8 _ZN34_INTERNAL_927914da_4_k_cu_6640f8004cuda3std3__45__cpo6rbeginE[1];
.global .align 1 .b8 _ZN34_INTERNAL_927914da_4_k_cu_6640f8004cuda3std3__45__cpo4rendE[1];
.global .align 1 .b8 _ZN34_INTERNAL_927914da_4_k_cu_6640f8004cuda3std3__45__cpo7crbeginE[1];
.global .align 1 .b8 _ZN34_INTERNAL_927914da_4_k_cu_6640f8004cuda3std3__45__cpo5crendE[1];
.global .align 1 .b8 _ZN34_INTERNAL_927914da_4_k_cu_6640f8004cuda3std3__436_GLOBAL__N__927914da_4_k_cu_6640f8006ignoreE[1];
.global .align 1 .b8 _ZN34_INTERNAL_927914da_4_k_cu_6640f8004cuda3std3__419piecewise_constructE[1];
.global .align 1 .b8 _ZN34_INTERNAL_927914da_4_k_cu_6640f8004cuda3std3__48in_placeE[1];
.global .align 1 .b8 _ZN34_INTERNAL_927914da_4_k_cu_6640f8004cuda3std3__420unreachable_sentinelE[1];
.global .align 1 .b8 _ZN34_INTERNAL_927914da_4_k_cu_6640f8004cuda3std3__47nulloptE[1];
.global .align 1 .b8 _ZN34_INTERNAL_927914da_4_k_cu_6640f8004cuda3std3__48unexpectE[1];
.global .align 1 .b8 _ZN34_INTERNAL_927914da_4_k_cu_6640f8004cuda3std6ranges3__45__cpo4swapE[1];
.global .align 1 .b8 _ZN34_INTERNAL_927914da_4_k_cu_6640f8004cuda3std6ranges3__45__cpo9iter_moveE[1];
.global .align 1 .b8 _ZN34_INTERNAL_927914da_4_k_cu_6640f8004cuda3std6ranges3__45__cpo5beginE[1];
.global .align 1 .b8 _ZN34_INTERNAL_927914da_4_k_cu_6640f8004cuda3std6ranges3__45__cpo3endE[1];
.global .align 1 .b8 _ZN34_INTERNAL_927914da_4_k_cu_6640f8004cuda3std6ranges3__45__cpo6cbeginE[1];
.global .align 1 .b8 _ZN34_INTERNAL_927914da_4_k_cu_6640f8004cuda3std6ranges3__45__cpo4cendE[1];
.global .align 1 .b8 _ZN34_INTERNAL_927914da_4_k_cu_6640f8004cuda3std6ranges3__45__cpo7advanceE[1];
.global .align 1 .b8 _ZN34_INTERNAL_927914da_4_k_cu_6640f8004cuda3std6ranges3__45__cpo9iter_swapE[1];
.global .align 1 .b8 _ZN34_INTERNAL_927914da_4_k_cu_6640f8004cuda3std6ranges3__45__cpo4nextE[1];
.global .align 1 .b8 _ZN34_INTERNAL_927914da_4_k_cu_6640f8004cuda3std6ranges3__45__cpo4prevE[1];
.global .align 1 .b8 _ZN34_INTERNAL_927914da_4_k_cu_6640f8004cuda3std6ranges3__45__cpo4dataE[1];
.global .align 1 .b8 _ZN34_INTERNAL_927914da_4_k_cu_6640f8004cuda3std6ranges3__45__cpo5cdataE[1];
.global .align 1 .b8 _ZN34_INTERNAL_927914da_4_k_cu_6640f8004cuda3std6ranges3__45__cpo4sizeE[1];
.global .align 1 .b8 _ZN34_INTERNAL_927914da_4_k_cu_6640f8004cuda3std6ranges3__45__cpo5ssizeE[1];
.global .align 1 .b8 _ZN34_INTERNAL_927914da_4_k_cu_6640f8004cuda3std6ranges3__45__cpo8distanceE[1];
.global .align 1 .b8 _ZN34_INTERNAL_927914da_4_k_cu_6640f8006thrust24THRUST_300001_SM_1000_NS8cuda_cub3parE[1];
.global .align 1 .b8 _ZN34_INTERNAL_927914da_4_k_cu_6640f8006thrust24THRUST_300001_SM_1000_NS8cuda_cub10par_nosyncE[1];
.global .align 1 .b8 _ZN34_INTERNAL_927914da_4_k_cu_6640f8006thrust24THRUST_300001_SM_1000_NS6system6detail10sequential3seqE[1];
.global .align 1 .b8 _ZN34_INTERNAL_927914da_4_k_cu_6640f8006thrust24THRUST_300001_SM_1000_NS12placeholders2_1E[1];
.global .align 1 .b8 _ZN34_INTERNAL_927914da_4_k_cu_6640f8006thrust24THRUST_300001_SM_1000_NS12placeholders2_2E[1];
.global .align 1 .b8 _ZN34_INTERNAL_927914da_4_k_cu_6640f8006thrust24THRUST_300001_SM_1000_NS12placeholders2_3E[1];
.global .align 1 .b8 _ZN34_INTERNAL_927914da_4_k_cu_6640f8006thrust24THRUST_300001_SM_1000_NS12placeholders2_4E[1];
.global .align 1 .b8 _ZN34_INTERNAL_927914da_4_k_cu_6640f8006thrust24THRUST_300001_SM_1000_NS12placeholders2_5E[1];
.global .align 1 .b8 _ZN34_INTERNAL_927914da_4_k_cu_6640f8006thrust24THRUST_300001_SM_1000_NS12placeholders2_6E[1];
.global .align 1 .b8 _ZN34_INTERNAL_927914da_4_k_cu_6640f8006thrust24THRUST_300001_SM_1000_NS12placeholders2_7E[1];
.global .align 1 .b8 _ZN34_INTERNAL_927914da_4_k_cu_6640f8006thrust24THRUST_300001_SM_1000_NS12placeholders2_8E[1];
.global .align 1 .b8 _ZN34_INTERNAL_927914da_4_k_cu_6640f8006thrust24THRUST_300001_SM_1000_NS12placeholders2_9E[1];
.global .align 1 .b8 _ZN34_INTERNAL_927914da_4_k_cu_6640f8006thrust24THRUST_300001_SM_1000_NS12placeholders3_10E[1];
.global .align 1 .b8 _ZN34_INTERNAL_927914da_4_k_cu_6640f8006thrust24THRUST_300001_SM_1000_NS3seqE[1];
.global .align 1 .b8 $str[7] = {37, 46, 50, 108, 102, 9};
.global .align 1 .b8 $str$1[2] = {10};

.visible .entry _Z15cudaPrintMatrixiiPd(
	.param .u32 _Z15cudaPrintMatrixiiPd_param_0,
	.param .u32 _Z15cudaPrintMatrixiiPd_param_1,
	.param .u64 .ptr .align 1 _Z15cudaPrintMatrixiiPd_param_2
)
{
	.local .align 8 .b8 	__local_depot0[8];
	.reg .b64 	%SP;
	.reg .b64 	%SPL;
	.reg .pred 	%p<17>;
	.reg .b32 	%r<199>;
	.reg .b64 	%rd<95>;
	.reg .b64 	%fd<32>;

	mov.u64 	%SPL, __local_depot0;
	cvta.local.u64 	%SP, %SPL;
	ld.param.u32 	%r81, [_Z15cudaPrintMatrixiiPd_param_0];
	ld.param.u32 	%r82, [_Z15cudaPrintMatrixiiPd_param_1];
	ld.param.u64 	%rd6, [_Z15cudaPrintMatrixiiPd_param_2];
	cvta.to.global.u64 	%rd1, %rd6;
	add.u64 	%rd7, %SP, 0;
	add.u64 	%rd2, %SPL, 0;
	setp.lt.s32 	%p1, %r81, 1;
	@%p1 bra 	$L__BB0_23;
	setp.lt.s32 	%p2, %r82, 1;
	@%p2 bra 	$L__BB0_17;
	and.b32  	%r1, %r82, 15;
	and.b32  	%r2, %r82, 7;
	and.b32  	%r3, %r82, 2147483632;
	and.b32  	%r4, %r82, 3;
	neg.s32 	%r5, %r3;
	shl.b32 	%r6, %r81, 4;
	shl.b32 	%r7, %r81, 1;
	mul.lo.s32 	%r8, %r81, 3;
	shl.b32 	%r9, %r81, 2;
	mul.lo.s32 	%r10, %r81, 5;
	mul.lo.s32 	%r11, %r81, 7;
	shl.b32 	%r12, %r81, 3;
	mul.lo.s32 	%r13, %r81, 9;
	mul.lo.s32 	%r14, %r81, 10;
	mul.lo.s32 	%r15, %r81, 11;
	mul.lo.s32 	%r16, %r81, 12;
	mul.lo.s32 	%r17, %r81, 13;
	mul.lo.s32 	%r18, %r81, 15;
	mov.b32 	%r177, 0;
	mov.u64 	%rd92, $str$1;
	mov.u64 	%rd79, $str;
	mul.wide.u32 	%rd46, %r6, 8;
$L__BB0_3:
	setp.lt.u32 	%p7, %r82, 16;
	mov.b32 	%r195, 0;
	@%p7 bra 	$L__BB0_6;
	add.s32 	%r192, %r81, %r177;
	add.s32 	%r191, %r7, %r177;
	add.s32 	%r190, %r8, %r177;
	add.s32 	%r189, %r9, %r177;
	add.s32 	%r188, %r10, %r177;
	mad.lo.s32 	%r187, %r81, 6, %r177;
	add.s32 	%r186, %r11, %r177;
	add.s32 	%r185, %r12, %r177;
	add.s32 	%r184, %r13, %r177;
	add.s32 	%r183, %r14, %r177;
	add.s32 	%r182, %r15, %r177;
	add.s32 	%r181, %r16, %r177;
	add.s32 	%r180, %r17, %r177;
	mad.lo.s32 	%r179, %r81, 14, %r177;
	add.s32 	%r178, %r18, %r177;
	mul.wide.u32 	%rd12, %r177, 8;
	add.s64 	%rd94, %rd1, %rd12;
	mov.u32 	%r193, %r5;
$L__BB0_5:
	.pragma "nounroll";
	ld.global.f64 	%fd1, [%rd94];
	st.local.f64 	[%rd2], %fd1;
	cvta.global.u64 	%rd14, %rd79;
	{ // callseq 5, 0
	.param .b64 param0;
	st.param.b64 	[param0], %rd14;
	.param .b64 param1;
	st.param.b64 	[param1], %rd7;
	.param .b32 retval0;
	call.uni (retval0), 
	vprintf, 
	(
	param0, 
	param1
	);
	ld.param.b32 	%r98, [retval0];
	} // callseq 5
	mul.wide.u32 	%rd16, %r192, 8;
	add.s64 	%rd17, %rd1, %rd16;
	ld.global.f64 	%fd2, [%rd17];
	st.local.f64 	[%rd2], %fd2;
	{ // callseq 6, 0
	.param .b64 param0;
	st.param.b64 	[param0], %rd14;
	.param .b64 param1;
	st.param.b64 	[param1], %rd7;
	.param .b32 retval0;
	call.uni (retval0), 
	vprintf, 
	(
	param0, 
	param1
	);
	ld.param.b32 	%r100, [retval0];
	} // callseq 6
	mul.wide.u32 	%rd18, %r191, 8;
	add.s64 	%rd19, %rd1, %rd18;
	ld.global.f64 	%fd3, [%rd19];
	st.local.f64 	[%rd2], %fd3;
	{ // callseq 7, 0
	.param .b64 param0;
	st.param.b64 	[param0], %rd14;
	.param .b64 param1;
	st.param.b64 	[param1], %rd7;
	.param .b32 retval0;
	call.uni (retval0), 
	vprintf, 
	(
	param0, 
	param1
	);
	ld.param.b32 	%r102, [retval0];
	} // callseq 7
	mul.wide.u32 	%rd20, %r190, 8;
	add.s64 	%rd21, %rd1, %rd20;
	ld.global.f64 	%fd4, [%rd21];
	st.local.f64 	[%rd2], %fd4;
	{ // callseq 8, 0
	.param .b64 param0;
	st.param.b64 	[param0], %rd14;
	.param .b64 param1;
	st.param.b64 	[param1], %rd7;
	.param .b32 retval0;
	call.uni (retval0), 
	vprintf, 
	(
	param0, 
	param1
	);
	ld.param.b32 	%r104, [retval0];
	} // callseq 8
	mul.wide.u32 	%rd22, %r189, 8;
	add.s64 	%rd23, %rd1, %rd22;
	ld.global.f64 	%fd5, [%rd23];
	st.local.f64 	[%rd2], %fd5;
	{ // callseq 9, 0
	.param .b64 param0;
	st.param.b64 	[param0], %rd14;
	.param .b64 param1;
	st.param.b64 	[param1], %rd7;
	.param .b32 retval0;
	call.uni (retval0), 
	vprintf, 
	(
	param0, 
	param1
	);
	ld.param.b32 	%r106, [retval0];
	} // callseq 9
	mul.wide.u32 	%rd24, %r188, 8;
	add.s64 	%rd25, %rd1, %rd24;
	ld.global.f64 	%fd6, [%rd25];
	st.local.f64 	[%rd2], %fd6;
	{ // callseq 10, 0
	.param .b64 param0;
	st.param.b64 	[param0], %rd14;
	.param .b64 param1;
	st.param.b64 	[param1], %rd7;
	.param .b32 retval0;
	call.uni (retval0), 
	vprintf, 
	(
	param0, 
	param1
	);
	ld.param.b32 	%r108, [retval0];
	} // callseq 10
	mul.wide.u32 	%rd26, %r187, 8;
	add.s64 	%rd27, %rd1, %rd26;
	ld.global.f64 	%fd7, [%rd27];
	st.local.f64 	[%rd2], %fd7;
	{ // callseq 11, 0
	.param .b64 param0;
	st.param.b64 	[param0], %rd14;
	.param .b64 param1;
	st.param.b64 	[param1], %rd7;
	.param .b32 retval0;
	call.uni (retval0), 
	vprintf, 
	(
	param0, 
	param1
	);
	ld.param.b32 	%r110, [retval0];
	} // callseq 11
	mul.wide.u32 	%rd28, %r186, 8;
	add.s64 	%rd29, %rd1, %rd28;
	ld.global.f64 	%fd8, [%rd29];
	st.local.f64 	[%rd2], %fd8;
	{ // callseq 12, 0
	.param .b64 param0;
	st.param.b64 	[param0], %rd14;
	.param .b64 param1;
	st.param.b64 	[param1], %rd7;
	.param .b32 retval0;
	call.uni (retval0), 
	vprintf, 
	(
	param0, 
	param1
	);
	ld.param.b32 	%r112, [retval0];
	} // callseq 12
	mul.wide.u32 	%rd30, %r185, 8;
	add.s64 	%rd31, %rd1, %rd30;
	ld.global.f64 	%fd9, [%rd31];
	st.local.f64 	[%rd2], %fd9;
	{ // callseq 13, 0
	.param .b64 param0;
	st.param.b64 	[param0], %rd14;
	.param .b64 param1;
	st.param.b64 	[param1], %rd7;
	.param .b32 retval0;
	call.uni (retval0), 
	vprintf, 
	(
	param0, 
	param1
	);
	ld.param.b32 	%r114, [retval0];
	} // callseq 13
	mul.wide.u32 	%rd32, %r184, 8;
	add.s64 	%rd33, %rd1, %rd32;
	ld.global.f64 	%fd10, [%rd33];
	st.local.f64 	[%rd2], %fd10;
	{ // callseq 14, 0
	.param .b64 param0;
	st.param.b64 	[param0], %rd14;
	.param .b64 param1;
	st.param.b64 	[param1], %rd7;
	.param .b32 retval0;
	call.uni (retval0), 
	vprintf, 
	(
	param0, 
	param1
	);
	ld.param.b32 	%r116, [retval0];
	} // callseq 14
	mul.wide.u32 	%rd34, %r183, 8;
	add.s64 	%rd35, %rd1, %rd34;
	ld.global.f64 	%fd11, [%rd35];
	st.local.f64 	[%rd2], %fd11;
	{ // callseq 15, 0
	.param .b64 param0;
	st.param.b64 	[param0], %rd14;
	.param .b64 param1;
	st.param.b64 	[param1], %rd7;
	.param .b32 retval0;
	call.uni (retval0), 
	vprintf, 
	(
	param0, 
	param1
	);
	ld.param.b32 	%r118, [retval0];
	} // callseq 15
	mul.wide.u32 	%rd36, %r182, 8;
	add.s64 	%rd37, %rd1, %rd36;
	ld.global.f64 	%fd12, [%rd37];
	st.local.f64 	[%rd2], %fd12;
	{ // callseq 16, 0
	.param .b64 param0;
	st.param.b64 	[param0], %rd14;
	.param .b64 param1;
	st.param.b64 	[param1], %rd7;
	.param .b32 retval0;
	call.uni (retval0), 
	vprintf, 
	(
	param0, 
	param1
	);
	ld.param.b32 	%r120, [retval0];
	} // callseq 16
	mul.wide.u32 	%rd38, %r181, 8;
	add.s64 	%rd39, %rd1, %rd38;
	ld.global.f64 	%fd13, [%rd39];
	st.local.f64 	[%rd2], %fd13;
	{ // callseq 17, 0
	.param .b64 param0;
	st.param.b64 	[param0], %rd14;
	.param .b64 param1;
	st.param.b64 	[param1], %rd7;
	.param .b32 retval0;
	call.uni (retval0), 
	vprintf, 
	(
	param0, 
	param1
	);
	ld.param.b32 	%r122, [retval0];
	} // callseq 17
	mul.wide.u32 	%rd40, %r180, 8;
	add.s64 	%rd41, %rd1, %rd40;
	ld.global.f64 	%fd14, [%rd41];
	st.local.f64 	[%rd2], %fd14;
	{ // callseq 18, 0
	.param .b64 param0;
	st.param.b64 	[param0], %rd14;
	.param .b64 param1;
	st.param.b64 	[param1], %rd7;
	.param .b32 retval0;
	call.uni (retval0), 
	vprintf, 
	(
	param0, 
	param1
	);
	ld.param.b32 	%r124, [retval0];
	} // callseq 18
	mul.wide.u32 	%rd42, %r179, 8;
	add.s64 	%rd43, %rd1, %rd42;
	ld.global.f64 	%fd15, [%rd43];
	st.local.f64 	[%rd2], %fd15;
	{ // callseq 19, 0
	.param .b64 param0;
	st.param.b64 	[param0], %rd14;
	.param .b64 param1;
	st.param.b64 	[param1], %rd7;
	.param .b32 retval0;
	call.uni (retval0), 
	vprintf, 
	(
	param0, 
	param1
	);
	ld.param.b32 	%r126, [retval0];
	} // callseq 19
	mul.wide.u32 	%rd44, %r178, 8;
	add.s64 	%rd45, %rd1, %rd44;
	ld.global.f64 	%fd16, [%rd45];
	st.local.f64 	[%rd2], %fd16;
	{ // callseq 20, 0
	.param .b64 param0;
	st.param.b64 	[param0], %rd14;
	.param .b64 param1;
	st.param.b64 	[param1], %rd7;
	.param .b32 retval0;
	call.uni (retval0), 
	vprintf, 
	(
	param0, 
	param1
	);
	ld.param.b32 	%r128, [retval0];
	} // callseq 20
	add.s32 	%r193, %r193, 16;
	add.s32 	%r192, %r192, %r6;
	add.s32 	%r191, %r191, %r6;
	add.s32 	%r190, %r190, %r6;
	add.s32 	%r189, %r189, %r6;
	add.s32 	%r188, %r188, %r6;
	add.s32 	%r187, %r187, %r6;
	add.s32 	%r186, %r186, %r6;
	add.s32 	%r185, %r185, %r6;
	add.s32 	%r184, %r184, %r6;
	add.s32 	%r183, %r183, %r6;
	add.s32 	%r182, %r182, %r6;
	add.s32 	%r181, %r181, %r6;
	add.s32 	%r180, %r180, %r6;
	add.s32 	%r179, %r179, %r6;
	add.s32 	%r178, %r178, %r6;
	add.s64 	%rd94, %rd94, %rd46;
	setp.ne.s32 	%p8, %r193, 0;
	mov.u32 	%r195, %r3;
	@%p8 bra 	$L__BB0_5;
$L__BB0_6:
	setp.eq.s32 	%p9, %r1, 0;
	@%p9 bra 	$L__BB0_16;
	add.s32 	%r130, %r1, -1;
	setp.lt.u32 	%p10, %r130, 7;
	@%p10 bra 	$L__BB0_9;
	mad.lo.s32 	%r131, %r195, %r81, %r177;
	mul.wide.u32 	%rd47, %r131, 8;
	add.s64 	%rd48, %rd1, %rd47;
	ld.global.f64 	%fd17, [%rd48];
	st.local.f64 	[%rd2], %fd17;
	cvta.global.u64 	%rd50, %rd79;
	{ // callseq 21, 0
	.param .b64 param0;
	st.param.b64 	[param0], %rd50;
	.param .b64 param1;
	st.param.b64 	[param1], %rd7;
	.param .b32 retval0;
	call.uni (retval0), 
	vprintf, 
	(
	param0, 
	param1
	);
	ld.param.b32 	%r132, [retval0];
	} // callseq 21
	add.s32 	%r134, %r131, %r81;
	mul.wide.u32 	%rd52, %r134, 8;
	add.s64 	%rd53, %rd1, %rd52;
	ld.global.f64 	%fd18, [%rd53];
	st.local.f64 	[%rd2], %fd18;
	{ // callseq 22, 0
	.param .b64 param0;
	st.param.b64 	[param0], %rd50;
	.param .b64 param1;
	st.param.b64 	[param1], %rd7;
	.param .b32 retval0;
	call.uni (retval0), 
	vprintf, 
	(
	param0, 
	param1
	);
	ld.param.b32 	%r135, [retval0];
	} // callseq 22
	add.s32 	%r137, %r134, %r81;
	mul.wide.u32 	%rd54, %r137, 8;
	add.s64 	%rd55, %rd1, %rd54;
	ld.global.f64 	%fd19, [%rd55];
	st.local.f64 	[%rd2], %fd19;
	{ // callseq 23, 0
	.param .b64 param0;
	st.param.b64 	[param0], %rd50;
	.param .b64 param1;
	st.param.b64 	[param1], %rd7;
	.param .b32 retval0;
	call.uni (retval0), 
	vprintf, 
	(
	param0, 
	param1
	);
	ld.param.b32 	%r138, [retval0];
	} // callseq 23
	add.s32 	%r140, %r137, %r81;
	mul.wide.u32 	%rd56, %r140, 8;
	add.s64 	%rd57, %rd1, %rd56;
	ld.global.f64 	%fd20, [%rd57];
	st.local.f64 	[%rd2], %fd20;
	{ // callseq 24, 0
	.param .b64 param0;
	st.param.b64 	[param0], %rd50;
	.param .b64 param1;
	st.param.b64 	[param1], %rd7;
	.param .b32 retval0;
	call.uni (retval0), 
	vprintf, 
	(
	param0, 
	param1
	);
	ld.param.b32 	%r141, [retval0];
	} // callseq 24
	add.s32 	%r143, %r140, %r81;
	mul.wide.u32 	%rd58, %r143, 8;
	add.s64 	%rd59, %rd1, %rd58;
	ld.global.f64 	%fd21, [%rd59];
	st.local.f64 	[%rd2], %fd21;
	{ // callseq 25, 0
	.param .b64 param0;
	st.param.b64 	[param0], %rd50;
	.param .b64 param1;
	st.param.b64 	[param1], %rd7;
	.param .b32 retval0;
	call.uni (retval0), 
	vprintf, 
	(
	param0, 
	param1
	);
	ld.param.b32 	%r144, [retval0];
	} // callseq 25
	add.s32 	%r146, %r143, %r81;
	mul.wide.u32 	%rd60, %r146, 8;
	add.s64 	%rd61, %rd1, %rd60;
	ld.global.f64 	%fd22, [%rd61];
	st.local.f64 	[%rd2], %fd22;
	{ // callseq 26, 0
	.param .b64 param0;
	st.param.b64 	[param0], %rd50;
	.param .b64 param1;
	st.param.b64 	[param1], %rd7;
	.param .b32 retval0;
	call.uni (retval0), 
	vprintf, 
	(
	param0, 
	param1
	);
	ld.param.b32 	%r147, [retval0];
	} // callseq 26
	add.s32 	%r149, %r146, %r81;
	mul.wide.u32 	%rd62, %r149, 8;
	add.s64 	%rd63, %rd1, %rd62;
	ld.global.f64 	%fd23, [%rd63];
	st.local.f64 	[%rd2], %fd23;
	{ // callseq 27, 0
	.param .b64 param0;
	st.param.b64 	[param0], %rd50;
	.param .b64 param1;
	st.param.b64 	[param1], %rd7;
	.param .b32 retval0;
	call.uni (retval0), 
	vprintf, 
	(
	param0, 
	param1
	);
	ld.param.b32 	%r150, [retval0];
	} // callseq 27
	add.s32 	%r152, %r149, %r81;
	mul.wide.u32 	%rd64, %r152, 8;
	add.s64 	%rd65, %rd1, %rd64;
	ld.global.f64 	%fd24, [%rd65];
	st.local.f64 	[%rd2], %fd24;
	{ // callseq 28, 0
	.param .b64 param0;
	st.param.b64 	[param0], %rd50;
	.param .b64 param1;
	st.param.b64 	[param1], %rd7;
	.param .b32 retval0;
	call.uni (retval0), 
	vprintf, 
	(
	param0, 
	param1
	);
	ld.param.b32 	%r153, [retval0];
	} // callseq 28
	add.s32 	%r195, %r195, 8;
$L__BB0_9:
	setp.eq.s32 	%p11, %r2, 0;
	@%p11 bra 	$L__BB0_16;
	add.s32 	%r155, %r2, -1;
	setp.lt.u32 	%p12, %r155, 3;
	@%p12 bra 	$L__BB0_12;
	mad.lo.s32 	%r156, %r195, %r81, %r177;
	mul.wide.u32 	%rd66, %r156, 8;
	add.s64 	%rd67, %rd1, %rd66;
	ld.global.f64 	%fd25, [%rd67];
	st.local.f64 	[%rd2], %fd25;
	cvta.global.u64 	%rd69, %rd79;
	{ // callseq 29, 0
	.param .b64 param0;
	st.param.b64 	[param0], %rd69;
	.param .b64 param1;
	st.param.b64 	[param1], %rd7;
	.param .b32 retval0;
	call.uni (retval0), 
	vprintf, 
	(
	param0, 
	param1
	);
	ld.param.b32 	%r157, [retval0];
	} // callseq 29
	add.s32 	%r159, %r156, %r81;
	mul.wide.u32 	%rd71, %r159, 8;
	add.s64 	%rd72, %rd1, %rd71;
	ld.global.f64 	%fd26, [%rd72];
	st.local.f64 	[%rd2], %fd26;
	{ // callseq 30, 0
	.param .b64 param0;
	st.param.b64 	[param0], %rd69;
	.param .b64 param1;
	st.param.b64 	[param1], %rd7;
	.param .b32 retval0;
	call.uni (retval0), 
	vprintf, 
	(
	param0, 
	param1
	);
	ld.param.b32 	%r160, [retval0];
	} // callseq 30
	add.s32 	%r162, %r159, %r81;
	mul.wide.u32 	%rd73, %r162, 8;
	add.s64 	%rd74, %rd1, %rd73;
	ld.global.f64 	%fd27, [%rd74];
	st.local.f64 	[%rd2], %fd27;
	{ // callseq 31, 0
	.param .b64 param0;
	st.param.b64 	[param0], %rd69;
	.param .b64 param1;
	st.param.b64 	[param1], %rd7;
	.param .b32 retval0;
	call.uni (retval0), 
	vprintf, 
	(
	param0, 
	param1
	);
	ld.param.b32 	%r163, [retval0];
	} // callseq 31
	add.s32 	%r165, %r162, %r81;
	mul.wide.u32 	%rd75, %r165, 8;
	add.s64 	%rd76, %rd1, %rd75;
	ld.global.f64 	%fd28, [%rd76];
	st.local.f64 	[%rd2], %fd28;
	{ // callseq 32, 0
	.param .b64 param0;
	st.param.b64 	[param0], %rd69;
	.param .b64 param1;
	st.param.b64 	[param1], %rd7;
	.param .b32 retval0;
	call.uni (retval0), 
	vprintf, 
	(
	param0, 
	param1
	);
	ld.param.b32 	%r166, [retval0];
	} // callseq 32
	add.s32 	%r195, %r195, 4;
$L__BB0_12:
	setp.eq.s32 	%p13, %r4, 0;
	@%p13 bra 	$L__BB0_16;
	setp.eq.s32 	%p14, %r4, 1;
	mad.lo.s32 	%r72, %r195, %r81, %r177;
	mul.wide.u32 	%rd77, %r72, 8;
	add.s64 	%rd78, %rd1, %rd77;
	ld.global.f64 	%fd29, [%rd78];
	st.local.f64 	[%rd2], %fd29;
	cvta.global.u64 	%rd80, %rd79;
	{ // callseq 33, 0
	.param .b64 param0;
	st.param.b64 	[param0], %rd80;
	.param .b64 param1;
	st.param.b64 	[param1], %rd7;
	.param .b32 retval0;
	call.uni (retval0), 
	vprintf, 
	(
	param0, 
	param1
	);
	ld.param.b32 	%r168, [retval0];
	} // callseq 33
	@%p14 bra 	$L__BB0_16;
	setp.eq.s32 	%p15, %r4, 2;
	add.s32 	%r73, %r72, %r81;
	mul.wide.u32 	%rd82, %r73, 8;
	add.s64 	%rd83, %rd1, %rd82;
	ld.global.f64 	%fd30, [%rd83];
	st.local.f64 	[%rd2], %fd30;
	cvta.global.u64 	%rd85, %rd79;
	{ // callseq 34, 0
	.param .b64 param0;
	st.param.b64 	[param0], %rd85;
	.param .b64 param1;
	st.param.b64 	[param1], %rd7;
	.param .b32 retval0;
	call.uni (retval0), 
	vprintf, 
	(
	param0, 
	param1
	);
	ld.param.b32 	%r170, [retval0];
	} // callseq 34
	@%p15 bra 	$L__BB0_16;
	add.s32 	%r172, %r73, %r81;
	mul.wide.u32 	%rd87, %r172, 8;
	add.s64 	%rd88, %rd1, %rd87;
	ld.global.f64 	%fd31, [%rd88];
	st.local.f64 	[%rd2], %fd31;
	cvta.global.u64 	%rd90, %rd79;
	{ // callseq 35, 0
	.param .b64 param0;
	st.param.b64 	[param0], %rd90;
	.param .b64 param1;
	st.param.b64 	[param1], %rd7;
	.param .b32 retval0;
	call.uni (retval0), 
	vprintf, 
	(
	param0, 
	param1
	);
	ld.param.b32 	%r173, [retval0];
	} // callseq 35
$L__BB0_16:
	cvta.global.u64 	%rd93, %rd92;
	{ // callseq 36, 0
	.param .b64 param0;
	st.param.b64 	[param0], %rd93;
	.param .b64 param1;
	st.param.b64 	[param1], 0;
	.param .b32 retval0;
	call.uni (retval0), 
	vprintf, 
	(
	param0, 
	param1
	);
	ld.param.b32 	%r175, [retval0];
	} // callseq 36
	add.s32 	%r177, %r177, 1;
	setp.eq.s32 	%p16, %r177, %r81;
	@%p16 bra 	$L__BB0_23;
	bra.uni 	$L__BB0_3;
$L__BB0_17:
	add.s32 	%r83, %r81, -1;
	and.b32  	%r75, %r81, 3;
	setp.lt.u32 	%p3, %r83, 3;
	@%p3 bra 	$L__BB0_20;
	and.b32  	%r76, %r81, 2147483644;
	mov.b32 	%r197, 0;
	mov.u64 	%rd8, $str$1;
$L__BB0_19:
	cvta.global.u64 	%rd9, %rd8;
	{ // callseq 0, 0
	.param .b64 param0;
	st.param.b64 	[param0], %rd9;
	.param .b64 param1;
	st.param.b64 	[param1], 0;
	.param .b32 retval0;
	call.uni (retval0), 
	vprintf, 
	(
	param0, 
	param1
	);
	ld.param.b32 	%r85, [retval0];
	} // callseq 0
	{ // callseq 1, 0
	.param .b64 param0;
	st.param.b64 	[param0], %rd9;
	.param .b64 param1;
	st.param.b64 	[param1], 0;
	.param .b32 retval0;
	call.uni (retval0), 
	vprintf, 
	(
	param0, 
	param1
	);
	ld.param.b32 	%r87, [retval0];
	} // callseq 1
	{ // callseq 2, 0
	.param .b64 param0;
	st.param.b64 	[param0], %rd9;
	.param .b64 param1;
	st.param.b64 	[param1], 0;
	.param .b32 retval0;
	call.uni (retval0), 
	vprintf, 
	(
	param0, 
	param1
	);
	ld.param.b32 	%r89, [retval0];
	} // callseq 2
	{ // callseq 3, 0
	.param .b64 param0;
	st.param.b64 	[param0], %rd9;
	.param .b64 param1;
	st.param.b64 	[param1], 0;
	.param .b32 retval0;
	call.uni (retval0), 
	vprintf, 
	(
	param0, 
	param1
	);
	ld.param.b32 	%r91, [retval0];
	} // callseq 3
	add.s32 	%r197, %r197, 4;
	setp.ne.s32 	%p4, %r197, %r76;
	@%p4 bra 	$L__BB0_19;
$L__BB0_20:
	setp.eq.s32 	%p5, %r75, 0;
	@%p5 bra 	$L__BB0_23;
	mov.b32 	%r198, 0;
	mov.u64 	%rd10, $str$1;
$L__BB0_22:
	.pragma "nounroll";
	cvta.global.u64 	%rd11, %rd10;
	{ // callseq 4, 0
	.param .b64 param0;
	st.param.b64 	[param0], %rd11;
	.param .b64 param1;
	st.param.b64 	[param1], 0;
	.param .b32 retval0;
	call.uni (retval0), 
	vprintf, 
	(
	param0, 
	param1
	);
	ld.param.b32 	%r94, [retval0];
	} // callseq 4
	add.s32 	%r198, %r198, 1;
	setp.ne.s32 	%p6, %r198, %r75;
	@%p6 bra 	$L__BB0_22;
$L__BB0_23:
	ret;

}
	// .globl	_ZN3cub18CUB_300001_SM_10006detail11EmptyKernelIvEEvv
.visible .entry _ZN3cub18CUB_300001_SM_10006detail11EmptyKernelIvEEvv()
{


	ret;

}


// ===== COMPILED SASS (sm_100) =====

	.target	sm_100

	.elftype	@"ET_EXEC"


//--------------------- .note.nv.tkinfo           --------------------------
	.section	.note.nv.tkinfo,"",@"SHT_NOTE"
	.sectionflags	@"SHF_NOTE_NV_TKINFO"
	.tkinfo
        /*0018*/ 	.word	0x00000002
        /*0030*/ 	.string	""
        /*0030*/ 	.string	"ptxas"
        /*0030*/ 	.string	"Cuda compilation tools, release 13.0, V13.0.88"
        /*0030*/ 	.string	"Build cuda_13.0.r13.0/compiler.36424714_0"
        /*0030*/ 	.string	"-arch sm_100 -m 64 "



//--------------------- .note.nv.cuinfo           --------------------------
	.section	.note.nv.cuinfo,"",@"SHT_NOTE"
	.sectionflags	@"SHF_NOTE_NV_CUINFO"
        /*0018*/ 	.short	0x0002
        /*001a*/ 	.short	0x0064
        /*001c*/ 	.short	0x0082
	.zero		2


//--------------------- .nv.info                  --------------------------
	.section	.nv.info,"",@"SHT_CUDA_INFO"
	.align	4


	//----- nvinfo : EIATTR_REGCOUNT
	.align		4
        /*0000*/ 	.byte	0x04, 0x2f
        /*0002*/ 	.short	(.L_46 - .L_45)
	.align		4
.L_45:
        /*0004*/ 	.word	index@(_Z15cudaPrintMatrixiiPd)
        /*0008*/ 	.word	0x0000002a


	//----- nvinfo : EIATTR_FRAME_SIZE
	.align		4
.L_46:
        /*000c*/ 	.byte	0x04, 0x11
        /*000e*/ 	.short	(.L_48 - .L_47)
	.align		4
.L_47:
        /*0010*/ 	.word	index@(_Z15cudaPrintMatrixiiPd)
        /*0014*/ 	.word	0x00000008


	//----- nvinfo : EIATTR_REGCOUNT
	.align		4
.L_48:
        /*0018*/ 	.byte	0x04, 0x2f
        /*001a*/ 	.short	(.L_50 - .L_49)
	.align		4
.L_49:
        /*001c*/ 	.word	index@(_ZN3cub18CUB_300001_SM_10006detail11EmptyKernelIvEEvv)
        /*0020*/ 	.word	0x00000004


	//----- nvinfo : EIATTR_FRAME_SIZE
	.align		4
.L_50:
        /*0024*/ 	.byte	0x04, 0x11
        /*0026*/ 	.short	(.L_52 - .L_51)
	.align		4
.L_51:
        /*0028*/ 	.word	index@(_ZN3cub18CUB_300001_SM_10006detail11EmptyKernelIvEEvv)
        /*002c*/ 	.word	0x00000000


	//----- nvinfo : EIATTR_MIN_STACK_SIZE
	.align		4
.L_52:
        /*0030*/ 	.byte	0x04, 0x12
        /*0032*/ 	.short	(.L_54 - .L_53)
	.align		4
.L_53:
        /*0034*/ 	.word	index@(_ZN3cub18CUB_300001_SM_10006detail11EmptyKernelIvEEvv)
        /*0038*/ 	.word	0x00000000


	//----- nvinfo : EIATTR_MIN_STACK_SIZE
	.align		4
.L_54:
        /*003c*/ 	.byte	0x04, 0x12
        /*003e*/ 	.short	(.L_56 - .L_55)
	.align		4
.L_55:
        /*0040*/ 	.word	index@(_Z15cudaPrintMatrixiiPd)
        /*0044*/ 	.word	0x00000008
.L_56:


//--------------------- .nv.compat                --------------------------
	.section	.nv.compat,"",@"SHT_CUDA_COMPAT_INFO"
	.align	4
        /*0000*/ 	.byte	0x02, 0x09, 0x00, 0x00, 0x02, 0x02, 0x01, 0x00, 0x02, 0x05, 0x05, 0x00, 0x03, 0x07, 0x01, 0x01
        /*0010*/ 	.byte	0x02, 0x03, 0x00, 0x00, 0x02, 0x06, 0x01, 0x00, 0x04, 0x0b, 0x08, 0x00, 0x09, 0x00, 0x00, 0x00
        /*0020*/ 	.byte	0x00, 0x00, 0x00, 0x00


//--------------------- .nv.info._ZN3cub18CUB_300001_SM_10006detail11EmptyKernelIvEEvv --------------------------
	.section	.nv.info._ZN3cub18CUB_300001_SM_10006detail11EmptyKernelIvEEvv,"",@"SHT_CUDA_INFO"
	.sectionflags	@""
	.align	4


	//----- nvinfo : EIATTR_CUDA_API_VERSION
	.align		4
        /*0000*/ 	.byte	0x04, 0x37
        /*0002*/ 	.short	(.L_58 - .L_57)
.L_57:
        /*0004*/ 	.word	0x00000082


	//----- nvinfo : EIATTR_SPARSE_MMA_MASK
	.align		4
.L_58:
        /*0008*/ 	.byte	0x03, 0x50
        /*000a*/ 	.short	0x0000


	//----- nvinfo : EIATTR_MAXREG_COUNT
	.align		4
        /*000c*/ 	.byte	0x03, 0x1b
        /*000e*/ 	.short	0x00ff


	//----- nvinfo : EIATTR_MERCURY_ISA_VERSION
	.align		4
        /*0010*/ 	.byte	0x03, 0x5f
        /*0012*/ 	.short	0x0101


	//----- nvinfo : EIATTR_VRC_CTA_INIT_COUNT
	.align		4
        /*0014*/ 	.byte	0x02, 0x4a
	.zero		1
	.zero		1


	//----- nvinfo : EIATTR_EXIT_INSTR_OFFSETS
	.align		4
        /*0018*/ 	.byte	0x04, 0x1c
        /*001a*/ 	.short	(.L_60 - .L_59)


	//   ....[0]....
.L_59:
        /*001c*/ 	.word	0x00000010


	//----- nvinfo : EIATTR_SW_WAR
	.align		4
.L_60:
        /*0020*/ 	.byte	0x04, 0x36
        /*0022*/ 	.short	(.L_62 - .L_61)
.L_61:
        /*0024*/ 	.word	0x00000008
.L_62:


//--------------------- .nv.info._Z15cudaPrintMatrixiiPd --------------------------
	.section	.nv.info._Z15cudaPrintMatrixiiPd,"",@"SHT_CUDA_INFO"
	.sectionflags	@""
	.align	4


	//----- nvinfo : EIATTR_CUDA_API_VERSION
	.align		4
        /*0000*/ 	.byte	0x04, 0x37
        /*0002*/ 	.short	(.L_64 - .L_63)
.L_63:
        /*0004*/ 	.word	0x00000082


	//----- nvinfo : EIATTR_KPARAM_INFO
	.align		4
.L_64:
        /*0008*/ 	.byte	0x04, 0x17
        /*000a*/ 	.short	(.L_66 - .L_65)
.L_65:
        /*000c*/ 	.word	0x00000000
        /*0010*/ 	.short	0x0002
        /*0012*/ 	.short	0x0008
        /*0014*/ 	.byte	0x00, 0xf5, 0x21, 0x00


	//----- nvinfo : EIATTR_KPARAM_INFO
	.align		4
.L_66:
        /*0018*/ 	.byte	0x04, 0x17
        /*001a*/ 	.short	(.L_68 - .L_67)
.L_67:
        /*001c*/ 	.word	0x00000000
        /*0020*/ 	.short	0x0001
        /*0022*/ 	.short	0x0004
        /*0024*/ 	.byte	0x00, 0xf0, 0x11, 0x00


	//----- nvinfo : EIATTR_KPARAM_INFO
	.align		4
.L_68:
        /*0028*/ 	.byte	0x04, 0x17
        /*002a*/ 	.short	(.L_70 - .L_69)
.L_69:
        /*002c*/ 	.word	0x00000000
        /*0030*/ 	.short	0x0000
        /*0032*/ 	.short	0x0000
        /*0034*/ 	.byte	0x00, 0xf0, 0x11, 0x00


	//----- nvinfo : EIATTR_SPARSE_MMA_MASK
	.align		4
.L_70:
        /*0038*/ 	.byte	0x03, 0x50
        /*003a*/ 	.short	0x0000


	//----- nvinfo : EIATTR_MAXREG_COUNT
	.align		4
        /*003c*/ 	.byte	0x03, 0x1b
        /*003e*/ 	.short	0x00ff


	//----- nvinfo : EIATTR_EXTERNS
	.align		4
        /*0040*/ 	.byte	0x04, 0x0f
        /*0042*/ 	.short	(.L_72 - .L_71)


	//   ....[0]....
	.align		4
.L_71:
        /*0044*/ 	.word	index@(vprintf)


	//----- nvinfo : EIATTR_MERCURY_ISA_VERSION
	.align		4
.L_72:
        /*0048*/ 	.byte	0x03, 0x5f
        /*004a*/ 	.short	0x0101


	//----- nvinfo : EIATTR_VRC_CTA_INIT_COUNT
	.align		4
        /*004c*/ 	.byte	0x02, 0x4a
	.zero		1
	.zero		1


	//----- nvinfo : EIATTR_SYSCALL_OFFSETS
	.align		4
        /*0050*/ 	.byte	0x04, 0x46
        /*0052*/ 	.short	(.L_74 - .L_73)


	//   ....[0]....
.L_73:
        /*0054*/ 	.word	0x00000340


	//   ....[1]....
        /*0058*/ 	.word	0x00000410


	//   ....[2]....
        /*005c*/ 	.word	0x000004d0


	//   ....[3]....
        /*0060*/ 	.word	0x00000590


	//   ....[4]....
        /*0064*/ 	.word	0x00000650


	//   ....[5]....
        /*0068*/ 	.word	0x00000710


	//   ....[6]....
        /*006c*/ 	.word	0x000007d0


	//   ....[7]....
        /*0070*/ 	.word	0x00000890


	//   ....[8]....
        /*0074*/ 	.word	0x00000950


	//   ....[9]....
        /*0078*/ 	.word	0x00000a10


	//   ....[10]....
        /*007c*/ 	.word	0x00000ad0


	//   ....[11]....
        /*0080*/ 	.word	0x00000b90


	//   ....[12]....
        /*0084*/ 	.word	0x00000c50


	//   ....[13]....
        /*0088*/ 	.word	0x00000d10


	//   ....[14]....
        /*008c*/ 	.word	0x00000dd0


	//   ....[15]....
        /*0090*/ 	.word	0x00000e90


	//   ....[16]....
        /*0094*/ 	.word	0x00001160


	//   ....[17]....
        /*0098*/ 	.word	0x00001240


	//   ....[18]....
        /*009c*/ 	.word	0x00001320


	//   ....[19]....
        /*00a0*/ 	.word	0x00001400


	//   ....[20]....
        /*00a4*/ 	.word	0x000014e0


	//   ....[21]....
        /*00a8*/ 	.word	0x000015c0


	//   ....[22]....
        /*00ac*/ 	.word	0x000016a0


	//   ....[23]....
        /*00b0*/ 	.word	0x00001780


	//   ....[24]....
        /*00b4*/ 	.word	0x000018e0


	//   ....[25]....
        /*00b8*/ 	.word	0x000019c0


	//   ....[26]....
        /*00bc*/ 	.word	0x00001aa0


	//   ....[27]....
        /*00c0*/ 	.word	0x00001b80


	//   ....[28]....
        /*00c4*/ 	.word	0x00001cd0


	//   ....[29]....
        /*00c8*/ 	.word	0x00001df0


	//   ....[30]....
        /*00cc*/ 	.word	0x00001ef0


	//   ....[31]....
        /*00d0*/ 	.word	0x00001f70


	//   ....[32]....
        /*00d4*/ 	.word	0x000020e0


	//   ....[33]....
        /*00d8*/ 	.word	0x00002150


	//   ....[34]....
        /*00dc*/ 	.word	0x000021c0


	//   ....[35]....
        /*00e0*/ 	.word	0x00002230


	//   ....[36]....
        /*00e4*/ 	.word	0x00002340


	//----- nvinfo : EIATTR_EXIT_INSTR_OFFSETS
	.align		4
.L_74:
        /*00e8*/ 	.byte	0x04, 0x1c
        /*00ea*/ 	.short	(.L_76 - .L_75)


	//   ....[0]....
.L_75:
        /*00ec*/ 	.word	0x00000060


	//   ....[1]....
        /*00f0*/ 	.word	0x00001fb0


	//   ....[2]....
        /*00f4*/ 	.word	0x00002280


	//   ....[3]....
        /*00f8*/ 	.word	0x00002370


	//----- nvinfo : EIATTR_CRS_STACK_SIZE
	.align		4
.L_76:
        /*00fc*/ 	.byte	0x04, 0x1e
        /*00fe*/ 	.short	(.L_78 - .L_77)
.L_77:
        /*0100*/ 	.word	0x00000000


	//----- nvinfo : EIATTR_CBANK_PARAM_SIZE
	.align		4
.L_78:
        /*0104*/ 	.byte	0x03, 0x19
        /*0106*/ 	.short	0x0010


	//----- nvinfo : EIATTR_PARAM_CBANK
	.align		4
        /*0108*/ 	.byte	0x04, 0x0a
        /*010a*/ 	.short	(.L_80 - .L_79)
	.align		4
.L_79:
        /*010c*/ 	.word	index@(.nv.constant0._Z15cudaPrintMatrixiiPd)
        /*0110*/ 	.short	0x0380
        /*0112*/ 	.short	0x0010


	//----- nvinfo : EIATTR_SW_WAR
	.align		4
.L_80:
        /*0114*/ 	.byte	0x04, 0x36
        /*0116*/ 	.short	(.L_82 - .L_81)
.L_81:
        /*0118*/ 	.word	0x00000008
.L_82:


//--------------------- .nv.callgraph             --------------------------
	.section	.nv.callgraph,"",@"SHT_CUDA_CALLGRAPH"
	.align	4
	.sectionentsize	8
	.align		4
        /*0000*/ 	.word	0x00000000
	.align		4
        /*0004*/ 	.word	0xffffffff
	.align		4
        /*0008*/ 	.word	index@(_Z15cudaPrintMatrixiiPd)
	.align		4
        /*000c*/ 	.word	index@(vprintf)
	.align		4
        /*0010*/ 	.word	0x00000000
	.align		4
        /*0014*/ 	.word	0xfffffffe
	.align		4
        /*0018*/ 	.word	0x00000000
	.align		4
        /*001c*/ 	.word	0xfffffffd
	.align		4
        /*0020*/ 	.word	0x00000000
	.align		4
        /*0024*/ 	.word	0xfffffffc


//--------------------- .nv.constant4             --------------------------
	.section	.nv.constant4,"a",@progbits
	.align	8
	.align		8
.nv.constant4:
        /*0000*/ 	.dword	_ZN34_INTERNAL_927914da_4_k_cu_6640f8004cuda3std3__45__cpo5beginE
	.align		8
        /*0008*/ 	.dword	_ZN34_INTERNAL_927914da_4_k_cu_6640f8004cuda3std3__45__cpo3endE
	.align		8
        /*0010*/ 	.dword	_ZN34_INTERNAL_927914da_4_k_cu_6640f8004cuda3std3__45__cpo6cbeginE
	.align		8
        /*0018*/ 	.dword	_ZN34_INTERNAL_927914da_4_k_cu_6640f8004cuda3std3__45__cpo4cendE
	.align		8
        /*0020*/ 	.dword	_ZN34_INTERNAL_927914da_4_k_cu_6640f8004cuda3std3__45__cpo6rbeginE
	.align		8
        /*0028*/ 	.dword	_ZN34_INTERNAL_927914da_4_k_cu_6640f8004cuda3std3__45__cpo4rendE
	.align		8
        /*0030*/ 	.dword	_ZN34_INTERNAL_927914da_4_k_cu_6640f8004cuda3std3__45__cpo7crbeginE
	.align		8
        /*0038*/ 	.dword	_ZN34_INTERNAL_927914da_4_k_cu_6640f8004cuda3std3__45__cpo5crendE
	.align		8
        /*0040*/ 	.dword	_ZN34_INTERNAL_927914da_4_k_cu_6640f8004cuda3std3__436_GLOBAL__N__927914da_4_k_cu_6640f8006ignoreE
	.align		8
        /*0048*/ 	.dword	_ZN34_INTERNAL_927914da_4_k_cu_6640f8004cuda3std3__419piecewise_constructE
	.align		8
        /*0050*/ 	.dword	_ZN34_INTERNAL_927914da_4_k_cu_6640f8004cuda3std3__48in_placeE
	.align		8
        /*0058*/ 	.dword	_ZN34_INTERNAL_927914da_4_k_cu_6640f8004cuda3std3__420unreachable_sentinelE
	.align		8
        /*0060*/ 	.dword	_ZN34_INTERNAL_927914da_4_k_cu_6640f8004cuda3std3__47nulloptE
	.align		8
        /*0068*/ 	.dword	_ZN34_INTERNAL_927914da_4_k_cu_6640f8004cuda3std3__48unexpectE
	.align		8
        /*0070*/ 	.dword	_ZN34_INTERNAL_927914da_4_k_cu_6640f8004cuda3std6ranges3__45__cpo4swapE
	.align		8
        /*0078*/ 	.dword	_ZN34_INTERNAL_927914da_4_k_cu_6640f8004cuda3std6ranges3__45__cpo9iter_moveE
	.align		8
        /*0080*/ 	.dword	_ZN34_INTERNAL_927914da_4_k_cu_6640f8004cuda3std6ranges3__45__cpo5beginE
	.align		8
        /*0088*/ 	.dword	_ZN34_INTERNAL_927914da_4_k_cu_6640f8004cuda3std6ranges3__45__cpo3endE
	.align		8
        /*0090*/ 	.dword	_ZN34_INTERNAL_927914da_4_k_cu_6640f8004cuda3std6ranges3__45__cpo6cbeginE
	.align		8
        /*0098*/ 	.dword	_ZN34_INTERNAL_927914da_4_k_cu_6640f8004cuda3std6ranges3__45__cpo4cendE
	.align		8
        /*00a0*/ 	.dword	_ZN34_INTERNAL_927914da_4_k_cu_6640f8004cuda3std6ranges3__45__cpo7advanceE
	.align		8
        /*00a8*/ 	.dword	_ZN34_INTERNAL_927914da_4_k_cu_6640f8004cuda3std6ranges3__45__cpo9iter_swapE
	.align		8
        /*00b0*/ 	.dword	_ZN34_INTERNAL_927914da_4_k_cu_6640f8004cuda3std6ranges3__45__cpo4nextE
	.align		8
        /*00b8*/ 	.dword	_ZN34_INTERNAL_927914da_4_k_cu_6640f8004cuda3std6ranges3__45__cpo4prevE
	.align		8
        /*00c0*/ 	.dword	_ZN34_INTERNAL_927914da_4_k_cu_6640f8004cuda3std6ranges3__45__cpo4dataE
	.align		8
        /*00c8*/ 	.dword	_ZN34_INTERNAL_927914da_4_k_cu_6640f8004cuda3std6ranges3__45__cpo5cdataE
	.align		8
        /*00d0*/ 	.dword	_ZN34_INTERNAL_927914da_4_k_cu_6640f8004cuda3std6ranges3__45__cpo4sizeE
	.align		8
        /*00d8*/ 	.dword	_ZN34_INTERNAL_927914da_4_k_cu_6640f8004cuda3std6ranges3__45__cpo5ssizeE
	.align		8
        /*00e0*/ 	.dword	_ZN34_INTERNAL_927914da_4_k_cu_6640f8004cuda3std6ranges3__45__cpo8distanceE
	.align		8
        /*00e8*/ 	.dword	_ZN34_INTERNAL_927914da_4_k_cu_6640f8006thrust24THRUST_300001_SM_1000_NS8cuda_cub3parE
	.align		8
        /*00f0*/ 	.dword	_ZN34_INTERNAL_927914da_4_k_cu_6640f8006thrust24THRUST_300001_SM_1000_NS8cuda_cub10par_nosyncE
	.align		8
        /*00f8*/ 	.dword	_ZN34_INTERNAL_927914da_4_k_cu_6640f8006thrust24THRUST_300001_SM_1000_NS6system6detail10sequential3seqE
	.align		8
        /*0100*/ 	.dword	_ZN34_INTERNAL_927914da_4_k_cu_6640f8006thrust24THRUST_300001_SM_1000_NS12placeholders2_1E
	.align		8
        /*0108*/ 	.dword	_ZN34_INTERNAL_927914da_4_k_cu_6640f8006thrust24THRUST_300001_SM_1000_NS12placeholders2_2E
	.align		8
        /*0110*/ 	.dword	_ZN34_INTERNAL_927914da_4_k_cu_6640f8006thrust24THRUST_300001_SM_1000_NS12placeholders2_3E
	.align		8
        /*0118*/ 	.dword	_ZN34_INTERNAL_927914da_4_k_cu_6640f8006thrust24THRUST_300001_SM_1000_NS12placeholders2_4E
	.align		8
        /*0120*/ 	.dword	_ZN34_INTERNAL_927914da_4_k_cu_6640f8006thrust24THRUST_300001_SM_1000_NS12placeholders2_5E
	.align		8
        /*0128*/ 	.dword	_ZN34_INTERNAL_927914da_4_k_cu_6640f8006thrust24THRUST_300001_SM_1000_NS12placeholders2_6E
	.align		8
        /*0130*/ 	.dword	_ZN34_INTERNAL_927914da_4_k_cu_6640f8006thrust24THRUST_300001_SM_1000_NS12placeholders2_7E
	.align		8
        /*0138*/ 	.dword	_ZN34_INTERNAL_927914da_4_k_cu_6640f8006thrust24THRUST_300001_SM_1000_NS12placeholders2_8E
	.align		8
        /*0140*/ 	.dword	_ZN34_INTERNAL_927914da_4_k_cu_6640f8006thrust24THRUST_300001_SM_1000_NS12placeholders2_9E
	.align		8
        /*0148*/ 	.dword	_ZN34_INTERNAL_927914da_4_k_cu_6640f8006thrust24THRUST_300001_SM_1000_NS12placeholders3_10E
	.align		8
        /*0150*/ 	.dword	_ZN34_INTERNAL_927914da_4_k_cu_6640f8006thrust24THRUST_300001_SM_1000_NS3seqE
	.align		8
        /*0158*/ 	.dword	$str
	.align		8
        /*0160*/ 	.dword	$str$1
	.align		8
        /*0168*/ 	.dword	vprintf


//--------------------- .text._ZN3cub18CUB_300001_SM_10006detail11EmptyKernelIvEEvv --------------------------
	.section	.text._ZN3cub18CUB_300001_SM_10006detail11EmptyKernelIvEEvv,"ax",@progbits
	.align	128
        .global         _ZN3cub18CUB_300001_SM_10006detail11EmptyKernelIvEEvv
        .type           _ZN3cub18CUB_300001_SM_10006detail11EmptyKernelIvEEvv,@function
        .size           _ZN3cub18CUB_300001_SM_10006detail11EmptyKernelIvEEvv,(.L_x_49 - _ZN3cub18CUB_300001_SM_10006detail11EmptyKernelIvEEvv)
        .other          _ZN3cub18CUB_300001_SM_10006detail11EmptyKernelIvEEvv,@"STO_CUDA_ENTRY STV_DEFAULT"
_ZN3cub18CUB_300001_SM_10006detail11EmptyKernelIvEEvv:
.text._ZN3cub18CUB_300001_SM_10006detail11EmptyKernelIvEEvv:
[----:B------:R-:W-:Y:S01]  /*0000*/  LDC R1, c[0x0][0x37c] ;  /* 0x0000df00ff017b82 */ /* 0x000fe20000000800 */
[----:B------:R-:W-:Y:S05]  /*0010*/  EXIT ;  /* 0x000000000000794d */ /* 0x000fea0003800000 */
.L_x_0:
[----:B------:R-:W-:-:S00]  /*0020*/  BRA `(.L_x_0) ;  /* 0xfffffffc00fc7947 */ /* 0x000fc0000383ffff */
[----:B------:R-:W-:-:S00]  /*0030*/  NOP ;  /* 0x0000000000007918 */ /* 0x000fc00000000000 */
        /* <DEDUP_REMOVED lines=12> */
.L_x_49:


//--------------------- .text._Z15cudaPrintMatrixiiPd --------------------------
	.section	.text._Z15cudaPrintMatrixiiPd,"ax",@progbits
	.align	128
        .global         _Z15cudaPrintMatrixiiPd
        .type           _Z15cudaPrintMatrixiiPd,@function
        .size           _Z15cudaPrintMatrixiiPd,(.L_x_50 - _Z15cudaPrintMatrixiiPd)
        .other          _Z15cudaPrintMatrixiiPd,@"STO_CUDA_ENTRY STV_DEFAULT"
_Z15cudaPrintMatrixiiPd:
.text._Z15cudaPrintMatrixiiPd:
[----:B------:R-:W0:Y:S08]  /*0000*/  LDC R1, c[0x0][0x37c] ;  /* 0x0000df00ff017b82 */ /* 0x000e300000000800 */
[----:B------:R-:W1:Y:S01]  /*0010*/  LDC R17, c[0x0][0x380] ;  /* 0x0000e000ff117b82 */ /* 0x000e620000000800 */
[----:B------:R-:W2:Y:S01]  /*0020*/  LDCU UR4, c[0x0][0x2f8] ;  /* 0x00005f00ff0477ac */ /* 0x000ea20008000800 */
[----:B0-----:R-:W-:-:S05]  /*0030*/  VIADD R1, R1, 0xfffffff8 ;  /* 0xfffffff801017836 */ /* 0x001fca0000000000 */
[----:B--2---:R-:W-:Y:S02]  /*0040*/  IADD3 R16, P1, PT, R1, UR4, RZ ;  /* 0x0000000401107c10 */ /* 0x004fe4000ff3e0ff */
[----:B-1----:R-:W-:-:S13]  /*0050*/  ISETP.GE.AND P0, PT, R17, 0x1, PT ;  /* 0x000000011100780c */ /* 0x002fda0003f06270 */
[----:B------:R-:W-:Y:S05]  /*0060*/  @!P0 EXIT ;  /* 0x000000000000894d */ /* 0x000fea0003800000 */
[----:B------:R-:W0:Y:S01]  /*0070*/  LDCU UR5, c[0x0][0x384] ;  /* 0x00007080ff0577ac */ /* 0x000e220008000800 */
[----:B------:R-:W1:Y:S01]  /*0080*/  LDCU UR4, c[0x0][0x2fc] ;  /* 0x00005f80ff0477ac */ /* 0x000e620008000800 */
[----:B0-----:R-:W-:Y:S01]  /*0090*/  UISETP.GE.AND UP0, UPT, UR5, 0x1, UPT ;  /* 0x000000010500788c */ /* 0x001fe2000bf06270 */
[----:B-1----:R-:W-:-:S08]  /*00a0*/  IMAD.X R2, RZ, RZ, UR4, P1 ;  /* 0x00000004ff027e24 */ /* 0x002fd000088e06ff */
[----:B------:R-:W-:Y:S05]  /*00b0*/  BRA.U !UP0, `(.L_x_1) ;  /* 0x0000001d08c47547 */ /* 0x000fea000b800000 */
[----:B------:R-:W-:Y:S01]  /*00c0*/  SHF.L.U32 R37, R17, 0x4, RZ ;  /* 0x0000000411257819 */ /* 0x000fe200000006ff */
[----:B------:R-:W-:Y:S01]  /*00d0*/  IMAD.MOV.U32 R36, RZ, RZ, RZ ;  /* 0x000000ffff247224 */ /* 0x000fe200078e00ff */
[----:B------:R-:W0:Y:S06]  /*00e0*/  LDCU.64 UR36, c[0x0][0x358] ;  /* 0x00006b00ff2477ac */ /* 0x000e2c0008000a00 */
.L_x_39:
[----:B------:R-:W1:Y:S01]  /*00f0*/  LDCU UR4, c[0x0][0x384] ;  /* 0x00007080ff0477ac */ /* 0x000e620008000800 */
[----:B------:R-:W-:Y:S01]  /*0100*/  IMAD.MOV.U32 R19, RZ, RZ, RZ ;  /* 0x000000ffff137224 */ /* 0x000fe200078e00ff */
[----:B-1----:R-:W-:-:S09]  /*0110*/  UISETP.GE.U32.AND UP0, UPT, UR4, 0x10, UPT ;  /* 0x000000100400788c */ /* 0x002fd2000bf06070 */
[----:B------:R-:W-:Y:S05]  /*0120*/  BRA.U !UP0, `(.L_x_2) ;  /* 0x0000000d08b87547 */ /* 0x000fea000b800000 */
[----:B------:R-:W1:Y:S01]  /*0130*/  LDCU UR4, c[0x0][0x384] ;  /* 0x00007080ff0477ac */ /* 0x000e620008000800 */
[----:B------:R-:W2:Y:S01]  /*0140*/  LDC R3, c[0x0][0x380] ;  /* 0x0000e000ff037b82 */ /* 0x000ea20000000800 */
[----:B------:R-:W-:Y:S07]  /*0150*/  BSSY.RECONVERGENT B6, `(.L_x_3) ;  /* 0x00000e8000067945 */ /* 0x000fee0003800200 */
[----:B------:R-:W3:Y:S01]  /*0160*/  LDC.64 R38, c[0x0][0x388] ;  /* 0x0000e200ff267b82 */ /* 0x000ee20000000a00 */
[----:B-1----:R-:W-:-:S04]  /*0170*/  ULOP3.LUT UR4, UR4, 0x7ffffff0, URZ, 0xc0, !UPT ;  /* 0x7ffffff004047892 */ /* 0x002fc8000f8ec0ff */
[----:B------:R-:W-:Y:S01]  /*0180*/  UIADD3 UR4, UPT, UPT, -UR4, URZ, URZ ;  /* 0x000000ff04047290 */ /* 0x000fe2000fffe1ff */
[----:B--2---:R-:W-:Y:S01]  /*0190*/  IADD3 R18, PT, PT, R36, R3, RZ ;  /* 0x0000000324127210 */ /* 0x004fe20007ffe0ff */
[C-C-:B------:R-:W-:Y:S01]  /*01a0*/  IMAD R19, R3.reuse, 0x2, R36.reuse ;  /* 0x0000000203137824 */ /* 0x140fe200078e0224 */
[C---:B------:R-:W-:Y:S01]  /*01b0*/  LEA R27, R3.reuse, R36, 0x3 ;  /* 0x00000024031b7211 */ /* 0x040fe200078e18ff */
[C-C-:B------:R-:W-:Y:S02]  /*01c0*/  IMAD R22, R3.reuse, 0x3, R36.reuse ;  /* 0x0000000303167824 */ /* 0x140fe400078e0224 */
[C-C-:B------:R-:W-:Y:S02]  /*01d0*/  IMAD R23, R3.reuse, 0x4, R36.reuse ;  /* 0x0000000403177824 */ /* 0x140fe400078e0224 */
[C-C-:B------:R-:W-:Y:S02]  /*01e0*/  IMAD R24, R3.reuse, 0x5, R36.reuse ;  /* 0x0000000503187824 */ /* 0x140fe400078e0224 */
[----:B------:R-:W-:-:S02]  /*01f0*/  IMAD R25, R3, 0x6, R36 ;  /* 0x0000000603197824 */ /* 0x000fc400078e0224 */
[C-C-:B------:R-:W-:Y:S02]  /*0200*/  IMAD R26, R3.reuse, 0x7, R36.reuse ;  /* 0x00000007031a7824 */ /* 0x140fe400078e0224 */
[C-C-:B------:R-:W-:Y:S02]  /*0210*/  IMAD R28, R3.reuse, 0x9, R36.reuse ;  /* 0x00000009031c7824 */ /* 0x140fe400078e0224 */
[C-C-:B------:R-:W-:Y:S02]  /*0220*/  IMAD R29, R3.reuse, 0xa, R36.reuse ;  /* 0x0000000a031d7824 */ /* 0x140fe400078e0224 */
[C-C-:B------:R-:W-:Y:S02]  /*0230*/  IMAD R30, R3.reuse, 0xb, R36.reuse ;  /* 0x0000000b031e7824 */ /* 0x140fe400078e0224 */
[C-C-:B------:R-:W-:Y:S02]  /*0240*/  IMAD R31, R3.reuse, 0xc, R36.reuse ;  /* 0x0000000c031f7824 */ /* 0x140fe400078e0224 */
[----:B------:R-:W-:-:S02]  /*0250*/  IMAD R32, R3, 0xd, R36 ;  /* 0x0000000d03207824 */ /* 0x000fc400078e0224 */
[C-C-:B------:R-:W-:Y:S02]  /*0260*/  IMAD R33, R3.reuse, 0xe, R36.reuse ;  /* 0x0000000e03217824 */ /* 0x140fe400078e0224 */
[----:B------:R-:W-:Y:S02]  /*0270*/  IMAD R34, R3, 0xf, R36 ;  /* 0x0000000f03227824 */ /* 0x000fe400078e0224 */
[----:B---3--:R-:W-:-:S04]  /*0280*/  IMAD.WIDE.U32 R38, R36, 0x8, R38 ;  /* 0x0000000824267825 */ /* 0x008fc800078e0026 */
[----:B------:R-:W-:-:S07]  /*0290*/  IMAD.U32 R35, RZ, RZ, UR4 ;  /* 0x00000004ff237e24 */ /* 0x000fce000f8e00ff */
.L_x_20:
[----:B0-----:R-:W2:Y:S01]  /*02a0*/  LDG.E.64 R10, desc[UR36][R38.64] ;  /* 0x00000024260a7981 */ /* 0x001ea2000c1e1b00 */
[----:B------:R-:W-:Y:S01]  /*02b0*/  MOV R8, 0x168 ;  /* 0x0000016800087802 */ /* 0x000fe20000000f00 */
[----:B------:R-:W0:Y:S01]  /*02c0*/  LDCU.64 UR4, c[0x4][0x158] ;  /* 0x01002b00ff0477ac */ /* 0x000e220008000a00 */
[----:B------:R-:W-:Y:S02]  /*02d0*/  IMAD.MOV.U32 R6, RZ, RZ, R16 ;  /* 0x000000ffff067224 */ /* 0x000fe400078e0010 */
[----:B------:R-:W-:Y:S02]  /*02e0*/  IMAD.MOV.U32 R7, RZ, RZ, R2 ;  /* 0x000000ffff077224 */ /* 0x000fe400078e0002 */
[----:B------:R-:W1:Y:S01]  /*02f0*/  LDC.64 R8, c[0x4][R8] ;  /* 0x0100000008087b82 */ /* 0x000e620000000a00 */
[----:B0-----:R-:W-:Y:S01]  /*0300*/  IMAD.U32 R4, RZ, RZ, UR4 ;  /* 0x00000004ff047e24 */ /* 0x001fe2000f8e00ff */
[----:B------:R-:W-:Y:S01]  /*0310*/  MOV R5, UR5 ;  /* 0x0000000500057c02 */ /* 0x000fe20008000f00 */
[----:B-12---:R0:W-:Y:S06]  /*0320*/  STL.64 [R1], R10 ;  /* 0x0000000a01007387 */ /* 0x0061ec0000100a00 */
[----:B------:R-:W-:-:S07]  /*0330*/  LEPC R20, `(.L_x_4) ;  /* 0x000000001014794e */ /* 0x000fce0000000000 */
[----:B0-----:R-:W-:Y:S05]  /*0340*/  CALL.ABS.NOINC R8 ;  /* 0x0000000008007343 */ /* 0x001fea0003c00000 */
.L_x_4:
[----:B------:R-:W0:Y:S01]  /*0350*/  LDC.64 R4, c[0x0][0x388] ;  /* 0x0000e200ff047b82 */ /* 0x000e220000000a00 */
[----:B------:R-:W1:Y:S01]  /*0360*/  LDCU.64 UR4, c[0x4][0x158] ;  /* 0x01002b00ff0477ac */ /* 0x000e620008000a00 */
[----:B0-----:R-:W-:-:S06]  /*0370*/  IMAD.WIDE.U32 R10, R18, 0x8, R4 ;  /* 0x00000008120a7825 */ /* 0x001fcc00078e0004 */
[----:B------:R-:W2:Y:S01]  /*0380*/  LDG.E.64 R10, desc[UR36][R10.64] ;  /* 0x000000240a0a7981 */ /* 0x000ea2000c1e1b00 */
[----:B------:R-:W-:Y:S01]  /*0390*/  MOV R17, 0x168 ;  /* 0x0000016800117802 */ /* 0x000fe20000000f00 */
[----:B-1----:R-:W-:Y:S01]  /*03a0*/  IMAD.U32 R5, RZ, RZ, UR5 ;  /* 0x00000005ff057e24 */ /* 0x002fe2000f8e00ff */
[----:B------:R-:W-:Y:S01]  /*03b0*/  MOV R4, UR4 ;  /* 0x0000000400047c02 */ /* 0x000fe20008000f00 */
[----:B------:R-:W-:Y:S01]  /*03c0*/  IMAD.MOV.U32 R6, RZ, RZ, R16 ;  /* 0x000000ffff067224 */ /* 0x000fe200078e0010 */
[----:B------:R0:W1:Y:S01]  /*03d0*/  LDC.64 R8, c[0x4][R17] ;  /* 0x0100000011087b82 */ /* 0x0000620000000a00 */
[----:B------:R-:W-:Y:S01]  /*03e0*/  MOV R7, R2 ;  /* 0x0000000200077202 */ /* 0x000fe20000000f00 */
[----:B-12---:R0:W-:Y:S06]  /*03f0*/  STL.64 [R1], R10 ;  /* 0x0000000a01007387 */ /* 0x0061ec0000100a00 */
[----:B------:R-:W-:-:S07]  /*0400*/  LEPC R20, `(.L_x_5) ;  /* 0x000000001014794e */ /* 0x000fce0000000000 */
[----:B0-----:R-:W-:Y:S05]  /*0410*/  CALL.ABS.NOINC R8 ;  /* 0x0000000008007343 */ /* 0x001fea0003c00000 */
.L_x_5:
[----:B------:R-:W0:Y:S01]  /*0420*/  LDC.64 R4, c[0x0][0x388] ;  /* 0x0000e200ff047b82 */ /* 0x000e220000000a00 */
[----:B------:R-:W1:Y:S01]  /*0430*/  LDCU.64 UR4, c[0x4][0x158] ;  /* 0x01002b00ff0477ac */ /* 0x000e620008000a00 */
[----:B0-----:R-:W-:-:S06]  /*0440*/  IMAD.WIDE.U32 R10, R19, 0x8, R4 ;  /* 0x00000008130a7825 */ /* 0x001fcc00078e0004 */
[----:B------:R-:W2:Y:S01]  /*0450*/  LDG.E.64 R10, desc[UR36][R10.64] ;  /* 0x000000240a0a7981 */ /* 0x000ea2000c1e1b00 */
[----:B------:R0:W3:Y:S01]  /*0460*/  LDC.64 R8, c[0x4][R17] ;  /* 0x0100000011087b82 */ /* 0x0000e20000000a00 */
[----:B-1----:R-:W-:Y:S01]  /*0470*/  IMAD.U32 R4, RZ, RZ, UR4 ;  /* 0x00000004ff047e24 */ /* 0x002fe2000f8e00ff */
[----:B------:R-:W-:Y:S01]  /*0480*/  MOV R6, R16 ;  /* 0x0000001000067202 */ /* 0x000fe20000000f00 */
[----:B------:R-:W-:Y:S02]  /*0490*/  IMAD.U32 R5, RZ, RZ, UR5 ;  /* 0x00000005ff057e24 */ /* 0x000fe4000f8e00ff */
[----:B------:R-:W-:Y:S01]  /*04a0*/  IMAD.MOV.U32 R7, RZ, RZ, R2 ;  /* 0x000000ffff077224 */ /* 0x000fe200078e0002 */
[----:B--23--:R0:W-:Y:S06]  /*04b0*/  STL.64 [R1], R10 ;  /* 0x0000000a01007387 */ /* 0x00c1ec0000100a00 */
[----:B------:R-:W-:-:S07]  /*04c0*/  LEPC R20, `(.L_x_6) ;  /* 0x000000001014794e */ /* 0x000fce0000000000 */
[----:B0-----:R-:W-:Y:S05]  /*04d0*/  CALL.ABS.NOINC R8 ;  /* 0x0000000008007343 */ /* 0x001fea0003c00000 */
.L_x_6:
[----:B------:R-:W0:Y:S01]  /*04e0*/  LDC.64 R4, c[0x0][0x388] ;  /* 0x0000e200ff047b82 */ /* 0x000e220000000a00 */
[----:B------:R-:W1:Y:S01]  /*04f0*/  LDCU.64 UR4, c[0x4][0x158] ;  /* 0x01002b00ff0477ac */ /* 0x000e620008000a00 */
[----:B0-----:R-:W-:-:S06]  /*0500*/  IMAD.WIDE.U32 R10, R22, 0x8, R4 ;  /* 0x00000008160a7825 */ /* 0x001fcc00078e0004 */
[----:B------:R-:W2:Y:S01]  /*0510*/  LDG.E.64 R10, desc[UR36][R10.64] ;  /* 0x000000240a0a7981 */ /* 0x000ea2000c1e1b00 */
[----:B------:R0:W3:Y:S01]  /*0520*/  LDC.64 R8, c[0x4][R17] ;  /* 0x0100000011087b82 */ /* 0x0000e20000000a00 */
[----:B-1----:R-:W-:Y:S01]  /*0530*/  IMAD.U32 R4, RZ, RZ, UR4 ;  /* 0x00000004ff047e24 */ /* 0x002fe2000f8e00ff */
[----:B------:R-:W-:Y:S01]  /*0540*/  MOV R5, UR5 ;  /* 0x0000000500057c02 */ /* 0x000fe20008000f00 */
[----:B------:R-:W-:Y:S02]  /*0550*/  IMAD.MOV.U32 R6, RZ, RZ, R16 ;  /* 0x000000ffff067224 */ /* 0x000fe400078e0010 */
[----:B------:R-:W-:Y:S01]  /*0560*/  IMAD.MOV.U32 R7, RZ, RZ, R2 ;  /* 0x000000ffff077224 */ /* 0x000fe200078e0002 */
[----:B--23--:R0:W-:Y:S06]  /*0570*/  STL.64 [R1], R10 ;  /* 0x0000000a01007387 */ /* 0x00c1ec0000100a00 */
[----:B------:R-:W-:-:S07]  /*0580*/  LEPC R20, `(.L_x_7) ;  /* 0x000000001014794e */ /* 0x000fce0000000000 */
[----:B0-----:R-:W-:Y:S05]  /*0590*/  CALL.ABS.NOINC R8 ;  /* 0x0000000008007343 */ /* 0x001fea0003c00000 */
.L_x_7:
[----:B------:R-:W0:Y:S01]  /*05a0*/  LDC.64 R4, c[0x0][0x388] ;  /* 0x0000e200ff047b82 */ /* 0x000e220000000a00 */
[----:B------:R-:W1:Y:S01]  /*05b0*/  LDCU.64 UR4, c[0x4][0x158] ;  /* 0x01002b00ff0477ac */ /* 0x000e620008000a00 */
[----:B0-----:R-:W-:-:S06]  /*05c0*/  IMAD.WIDE.U32 R10, R23, 0x8, R4 ;  /* 0x00000008170a7825 */ /* 0x001fcc00078e0004 */
[----:B------:R-:W2:Y:S01]  /*05d0*/  LDG.E.64 R10, desc[UR36][R10.64] ;  /* 0x000000240a0a7981 */ /* 0x000ea2000c1e1b00 */
[----:B------:R0:W3:Y:S01]  /*05e0*/  LDC.64 R8, c[0x4][R17] ;  /* 0x0100000011087b82 */ /* 0x0000e20000000a00 */
[----:B-1----:R-:W-:Y:S01]  /*05f0*/  MOV R4, UR4 ;  /* 0x0000000400047c02 */ /* 0x002fe20008000f00 */
[----:B------:R-:W-:Y:S01]  /*0600*/  IMAD.U32 R5, RZ, RZ, UR5 ;  /* 0x00000005ff057e24 */ /* 0x000fe2000f8e00ff */
[----:B------:R-:W-:Y:S01]  /*0610*/  MOV R7, R2 ;  /* 0x0000000200077202 */ /* 0x000fe20000000f00 */
[----:B------:R-:W-:Y:S01]  /*0620*/  IMAD.MOV.U32 R6, RZ, RZ, R16 ;  /* 0x000000ffff067224 */ /* 0x000fe200078e0010 */
[----:B--23--:R0:W-:Y:S06]  /*0630*/  STL.64 [R1], R10 ;  /* 0x0000000a01007387 */ /* 0x00c1ec0000100a00 */
[----:B------:R-:W-:-:S07]  /*0640*/  LEPC R20, `(.L_x_8) ;  /* 0x000000001014794e */ /* 0x000fce0000000000 */
[----:B0-----:R-:W-:Y:S05]  /*0650*/  CALL.ABS.NOINC R8 ;  /* 0x0000000008007343 */ /* 0x001fea0003c00000 */
.L_x_8:
        /* <DEDUP_REMOVED lines=12> */
.L_x_9:
        /* <DEDUP_REMOVED lines=12> */
.L_x_10:
        /* <DEDUP_REMOVED lines=12> */
.L_x_11:
        /* <DEDUP_REMOVED lines=12> */
.L_x_12:
        /* <DEDUP_REMOVED lines=12> */
.L_x_13:
        /* <DEDUP_REMOVED lines=12> */
.L_x_14:
        /* <DEDUP_REMOVED lines=12> */
.L_x_15:
        /* <DEDUP_REMOVED lines=12> */
.L_x_16:
        /* <DEDUP_REMOVED lines=12> */
.L_x_17:
        /* <DEDUP_REMOVED lines=12> */
.L_x_18:
        /* <DEDUP_REMOVED lines=12> */
.L_x_19:
[----:B------:R-:W-:Y:S01]  /*0ea0*/  IADD3 R35, PT, PT, R35, 0x10, RZ ;  /* 0x0000001023237810 */ /* 0x000fe20007ffe0ff */
[C---:B------:R-:W-:Y:S01]  /*0eb0*/  IMAD.IADD R18, R37.reuse, 0x1, R18 ;  /* 0x0000000125127824 */ /* 0x040fe200078e0212 */
[C---:B------:R-:W-:Y:S01]  /*0ec0*/  IADD3 R22, PT, PT, R37.reuse, R22, RZ ;  /* 0x0000001625167210 */ /* 0x040fe20007ffe0ff */
[----:B------:R-:W-:Y:S01]  /*0ed0*/  IMAD.IADD R19, R37, 0x1, R19 ;  /* 0x0000000125137824 */ /* 0x000fe200078e0213 */
[----:B------:R-:W-:Y:S01]  /*0ee0*/  ISETP.NE.AND P0, PT, R35, RZ, PT ;  /* 0x000000ff2300720c */ /* 0x000fe20003f05270 */
[C---:B------:R-:W-:Y:S01]  /*0ef0*/  IMAD.IADD R23, R37.reuse, 0x1, R23 ;  /* 0x0000000125177824 */ /* 0x040fe200078e0217 */
[C---:B------:R-:W-:Y:S01]  /*0f00*/  IADD3 R25, PT, PT, R37.reuse, R25, RZ ;  /* 0x0000001925197210 */ /* 0x040fe20007ffe0ff */
[C---:B------:R-:W-:Y:S01]  /*0f10*/  IMAD.IADD R24, R37.reuse, 0x1, R24 ;  /* 0x0000000125187824 */ /* 0x040fe200078e0218 */
[C---:B------:R-:W-:Y:S01]  /*0f20*/  IADD3 R28, PT, PT, R37.reuse, R28, RZ ;  /* 0x0000001c251c7210 */ /* 0x040fe20007ffe0ff */
[C---:B------:R-:W-:Y:S01]  /*0f30*/  IMAD.IADD R26, R37.reuse, 0x1, R26 ;  /* 0x00000001251a7824 */ /* 0x040fe200078e021a */
[C---:B------:R-:W-:Y:S01]  /*0f40*/  IADD3 R31, PT, PT, R37.reuse, R31, RZ ;  /* 0x0000001f251f7210 */ /* 0x040fe20007ffe0ff */
[C---:B------:R-:W-:Y:S01]  /*0f50*/  IMAD.IADD R27, R37.reuse, 0x1, R27 ;  /* 0x00000001251b7824 */ /* 0x040fe200078e021b */
[C---:B------:R-:W-:Y:S01]  /*0f60*/  IADD3 R34, PT, PT, R37.reuse, R34, RZ ;  /* 0x0000002225227210 */ /* 0x040fe20007ffe0ff */
[----:B------:R-:W-:-:S02]  /*0f70*/  IMAD.IADD R29, R37, 0x1, R29 ;  /* 0x00000001251d7824 */ /* 0x000fc400078e021d */
[C---:B------:R-:W-:Y:S02]  /*0f80*/  IMAD.IADD R30, R37.reuse, 0x1, R30 ;  /* 0x00000001251e7824 */ /* 0x040fe400078e021e */
[C---:B------:R-:W-:Y:S02]  /*0f90*/  IMAD.IADD R32, R37.reuse, 0x1, R32 ;  /* 0x0000000125207824 */ /* 0x040fe400078e0220 */
[C---:B------:R-:W-:Y:S02]  /*0fa0*/  IMAD.IADD R33, R37.reuse, 0x1, R33 ;  /* 0x0000000125217824 */ /* 0x040fe400078e0221 */
[----:B------:R-:W-:Y:S01]  /*0fb0*/  IMAD.WIDE.U32 R38, R37, 0x8, R38 ;  /* 0x0000000825267825 */ /* 0x000fe200078e0026 */
[----:B------:R-:W-:Y:S06]  /*0fc0*/  @P0 BRA `(.L_x_20) ;  /* 0xfffffff000b40947 */ /* 0x000fec000383ffff */
[----:B------:R-:W-:Y:S05]  /*0fd0*/  BSYNC.RECONVERGENT B6 ;  /* 0x0000000000067941 */ /* 0x000fea0003800200 */
.L_x_3:
[----:B------:R-:W0:Y:S02]  /*0fe0*/  LDCU UR4, c[0x0][0x384] ;  /* 0x00007080ff0477ac */ /* 0x000e240008000800 */
[----:B0-----:R-:W-:-:S06]  /*0ff0*/  ULOP3.LUT UR4, UR4, 0x7ffffff0, URZ, 0xc0, !UPT ;  /* 0x7ffffff004047892 */ /* 0x001fcc000f8ec0ff */
[----:B------:R-:W-:-:S07]  /*1000*/  IMAD.U32 R19, RZ, RZ, UR4 ;  /* 0x00000004ff137e24 */ /* 0x000fce000f8e00ff */
.L_x_2:
[----:B------:R-:W1:Y:S02]  /*1010*/  LDC R18, c[0x0][0x384] ;  /* 0x0000e100ff127b82 */ /* 0x000e640000000800 */
[----:B-1----:R-:W-:-:S04]  /*1020*/  LOP3.LUT R0, R18, 0xf, RZ, 0xc0, !PT ;  /* 0x0000000f12007812 */ /* 0x002fc800078ec0ff */
[----:B------:R-:W-:-:S13]  /*1030*/  ISETP.NE.AND P0, PT, R0, RZ, PT ;  /* 0x000000ff0000720c */ /* 0x000fda0003f05270 */
[----:B------:R-:W-:Y:S05]  /*1040*/  @!P0 BRA `(.L_x_21) ;  /* 0x0000000c00ac8947 */ /* 0x000fea0003800000 */
[----:B------:R-:W-:-:S05]  /*1050*/  VIADD R0, R0, 0xffffffff ;  /* 0xffffffff00007836 */ /* 0x000fca0000000000 */
[----:B------:R-:W-:-:S13]  /*1060*/  ISETP.GE.U32.AND P0, PT, R0, 0x7, PT ;  /* 0x000000070000780c */ /* 0x000fda0003f06070 */
[----:B------:R-:W-:Y:S05]  /*1070*/  @!P0 BRA `(.L_x_22) ;  /* 0x0000000400c88947 */ /* 0x000fea0003800000 */
[----:B------:R-:W1:Y:S01]  /*1080*/  LDC.64 R8, c[0x0][0x388] ;  /* 0x0000e200ff087b82 */ /* 0x000e620000000a00 */
[----:B------:R-:W2:Y:S02]  /*1090*/  LDCU UR4, c[0x0][0x380] ;  /* 0x00007000ff0477ac */ /* 0x000ea40008000800 */
[----:B--2---:R-:W-:Y:S01]  /*10a0*/  IMAD R23, R19, UR4, R36 ;  /* 0x0000000413177c24 */ /* 0x004fe2000f8e0224 */
[----:B------:R-:W-:Y:S01]  /*10b0*/  MOV R17, 0x168 ;  /* 0x0000016800117802 */ /* 0x000fe20000000f00 */
[----:B------:R-:W2:Y:S02]  /*10c0*/  LDCU.64 UR4, c[0x4][0x158] ;  /* 0x01002b00ff0477ac */ /* 0x000ea40008000a00 */
[----:B-1----:R-:W-:-:S06]  /*10d0*/  IMAD.WIDE.U32 R8, R23, 0x8, R8 ;  /* 0x0000000817087825 */ /* 0x002fcc00078e0008 */
[----:B0-----:R-:W3:Y:S01]  /*10e0*/  LDG.E.64 R8, desc[UR36][R8.64] ;  /* 0x0000002408087981 */ /* 0x001ee2000c1e1b00 */
[----:B------:R0:W1:Y:S01]  /*10f0*/  LDC.64 R10, c[0x4][R17] ;  /* 0x01000000110a7b82 */ /* 0x0000620000000a00 */
[----:B------:R-:W-:Y:S01]  /*1100*/  MOV R6, R16 ;  /* 0x0000001000067202 */ /* 0x000fe20000000f00 */
[----:B------:R-:W-:Y:S01]  /*1110*/  IMAD.MOV.U32 R7, RZ, RZ, R2 ;  /* 0x000000ffff077224 */ /* 0x000fe200078e0002 */
[----:B--2---:R-:W-:Y:S01]  /*1120*/  MOV R4, UR4 ;  /* 0x0000000400047c02 */ /* 0x004fe20008000f00 */
[----:B------:R-:W-:Y:S01]  /*1130*/  IMAD.U32 R5, RZ, RZ, UR5 ;  /* 0x00000005ff057e24 */ /* 0x000fe2000f8e00ff */
[----:B-1-3--:R0:W-:Y:S06]  /*1140*/  STL.64 [R1], R8 ;  /* 0x0000000801007387 */ /* 0x00a1ec0000100a00 */
[----:B------:R-:W-:-:S07]  /*1150*/  LEPC R20, `(.L_x_23) ;  /* 0x000000001014794e */ /* 0x000fce0000000000 */
[----:B0-----:R-:W-:Y:S05]  /*1160*/  CALL.ABS.NOINC R10 ;  /* 0x000000000a007343 */ /* 0x001fea0003c00000 */
.L_x_23:
[----:B------:R-:W0:Y:S01]  /*1170*/  LDC.64 R8, c[0x0][0x388] ;  /* 0x0000e200ff087b82 */ /* 0x000e220000000a00 */
[----:B------:R-:W1:Y:S02]  /*1180*/  LDCU UR4, c[0x0][0x380] ;  /* 0x00007000ff0477ac */ /* 0x000e640008000800 */
[----:B-1----:R-:W-:-:S05]  /*1190*/  IADD3 R23, PT, PT, R23, UR4, RZ ;  /* 0x0000000417177c10 */ /* 0x002fca000fffe0ff */
[----:B------:R1:W2:Y:S01]  /*11a0*/  LDC.64 R10, c[0x4][R17] ;  /* 0x01000000110a7b82 */ /* 0x0002a20000000a00 */
[----:B------:R-:W3:Y:S01]  /*11b0*/  LDCU.64 UR4, c[0x4][0x158] ;  /* 0x01002b00ff0477ac */ /* 0x000ee20008000a00 */
[----:B0-----:R-:W-:-:S06]  /*11c0*/  IMAD.WIDE.U32 R8, R23, 0x8, R8 ;  /* 0x0000000817087825 */ /* 0x001fcc00078e0008 */
[----:B------:R-:W4:Y:S01]  /*11d0*/  LDG.E.64 R8, desc[UR36][R8.64] ;  /* 0x0000002408087981 */ /* 0x000f22000c1e1b00 */
[----:B------:R-:W-:Y:S01]  /*11e0*/  IMAD.MOV.U32 R6, RZ, RZ, R16 ;  /* 0x000000ffff067224 */ /* 0x000fe200078e0010 */
[----:B------:R-:W-:Y:S01]  /*11f0*/  MOV R7, R2 ;  /* 0x0000000200077202 */ /* 0x000fe20000000f00 */
[----:B---3--:R-:W-:Y:S01]  /*1200*/  IMAD.U32 R4, RZ, RZ, UR4 ;  /* 0x00000004ff047e24 */ /* 0x008fe2000f8e00ff */
[----:B------:R-:W-:Y:S01]  /*1210*/  MOV R5, UR5 ;  /* 0x0000000500057c02 */ /* 0x000fe20008000f00 */
[----:B--2-4-:R1:W-:Y:S06]  /*1220*/  STL.64 [R1], R8 ;  /* 0x0000000801007387 */ /* 0x0143ec0000100a00 */
[----:B------:R-:W-:-:S07]  /*1230*/  LEPC R20, `(.L_x_24) ;  /* 0x000000001014794e */ /* 0x000fce0000000000 */
[----:B-1----:R-:W-:Y:S05]  /*1240*/  CALL.ABS.NOINC R10 ;  /* 0x000000000a007343 */ /* 0x002fea0003c00000 */
.L_x_24:
[----:B------:R-:W0:Y:S01]  /*1250*/  LDC.64 R8, c[0x0][0x388] ;  /* 0x0000e200ff087b82 */ /* 0x000e220000000a00 */
[----:B------:R-:W1:Y:S02]  /*1260*/  LDCU UR4, c[0x0][0x380] ;  /* 0x00007000ff0477ac */ /* 0x000e640008000800 */
[----:B-1----:R-:W-:-:S05]  /*1270*/  VIADD R23, R23, UR4 ;  /* 0x0000000417177c36 */ /* 0x002fca0008000000 */
[----:B------:R1:W2:Y:S01]  /*1280*/  LDC.64 R10, c[0x4][R17] ;  /* 0x01000000110a7b82 */ /* 0x0002a20000000a00 */
[----:B------:R-:W3:Y:S01]  /*1290*/  LDCU.64 UR4, c[0x4][0x158] ;  /* 0x01002b00ff0477ac */ /* 0x000ee20008000a00 */
[----:B0-----:R-:W-:-:S06]  /*12a0*/  IMAD.WIDE.U32 R8, R23, 0x8, R8 ;  /* 0x0000000817087825 */ /* 0x001fcc00078e0008 */
[----:B------:R-:W4:Y:S01]  /*12b0*/  LDG.E.64 R8, desc[UR36][R8.64] ;  /* 0x0000002408087981 */ /* 0x000f22000c1e1b00 */
[----:B------:R-:W-:Y:S01]  /*12c0*/  MOV R6, R16 ;  /* 0x0000001000067202 */ /* 0x000fe20000000f00 */
[----:B------:R-:W-:Y:S01]  /*12d0*/  IMAD.MOV.U32 R7, RZ, RZ, R2 ;  /* 0x000000ffff077224 */ /* 0x000fe200078e0002 */
[----:B---3--:R-:W-:Y:S01]  /*12e0*/  MOV R4, UR4 ;  /* 0x0000000400047c02 */ /* 0x008fe20008000f00 */
[----:B------:R-:W-:Y:S01]  /*12f0*/  IMAD.U32 R5, RZ, RZ, UR5 ;  /* 0x00000005ff057e24 */ /* 0x000fe2000f8e00ff */
[----:B--2-4-:R1:W-:Y:S06]  /*1300*/  STL.64 [R1], R8 ;  /* 0x0000000801007387 */ /* 0x0143ec0000100a00 */
[----:B------:R-:W-:-:S07]  /*1310*/  LEPC R20, `(.L_x_25) ;  /* 0x000000001014794e */ /* 0x000fce0000000000 */
[----:B-1----:R-:W-:Y:S05]  /*1320*/  CALL.ABS.NOINC R10 ;  /* 0x000000000a007343 */ /* 0x002fea0003c00000 */
.L_x_25:
        /* <DEDUP_REMOVED lines=14> */
.L_x_26:
        /* <DEDUP_REMOVED lines=14> */
.L_x_27:
        /* <DEDUP_REMOVED lines=14> */
.L_x_28:
        /* <DEDUP_REMOVED lines=14> */
.L_x_29:
        /* <DEDUP_REMOVED lines=14> */
.L_x_30:
[----:B------:R-:W-:-:S07]  /*1790*/  VIADD R19, R19, 0x8 ;  /* 0x0000000813137836 */ /* 0x000fce0000000000 */
.L_x_22:
[----:B------:R-:W-:-:S04]  /*17a0*/  LOP3.LUT R0, R18, 0x7, RZ, 0xc0, !PT ;  /* 0x0000000712007812 */ /* 0x000fc800078ec0ff */
[----:B------:R-:W-:-:S13]  /*17b0*/  ISETP.NE.AND P0, PT, R0, RZ, PT ;  /* 0x000000ff0000720c */ /* 0x000fda0003f05270 */
[----:B------:R-:W-:Y:S05]  /*17c0*/  @!P0 BRA `(.L_x_21) ;  /* 0x0000000400cc8947 */ /* 0x000fea0003800000 */
[----:B------:R-:W-:-:S04]  /*17d0*/  IADD3 R0, PT, PT, R0, -0x1, RZ ;  /* 0xffffffff00007810 */ /* 0x000fc80007ffe0ff */
        /* <DEDUP_REMOVED lines=10> */
[----:B------:R-:W-:Y:S01]  /*1880*/  IMAD.MOV.U32 R6, RZ, RZ, R16 ;  /* 0x000000ffff067224 */ /* 0x000fe200078e0010 */
[----:B------:R-:W-:Y:S01]  /*1890*/  MOV R7, R2 ;  /* 0x0000000200077202 */ /* 0x000fe20000000f00 */
[----:B--2---:R-:W-:Y:S01]  /*18a0*/  IMAD.U32 R4, RZ, RZ, UR4 ;  /* 0x00000004ff047e24 */ /* 0x004fe2000f8e00ff */
[----:B------:R-:W-:Y:S01]  /*18b0*/  MOV R5, UR5 ;  /* 0x0000000500057c02 */ /* 0x000fe20008000f00 */
[----:B-1-3--:R0:W-:Y:S06]  /*18c0*/  STL.64 [R1], R8 ;  /* 0x0000000801007387 */ /* 0x00a1ec0000100a00 */
[----:B------:R-:W-:-:S07]  /*18d0*/  LEPC R20, `(.L_x_32) ;  /* 0x000000001014794e */ /* 0x000fce0000000000 */
[----:B0-----:R-:W-:Y:S05]  /*18e0*/  CALL.ABS.NOINC R10 ;  /* 0x000000000a007343 */ /* 0x001fea0003c00000 */
.L_x_32:
        /* <DEDUP_REMOVED lines=14> */
.L_x_33:
        /* <DEDUP_REMOVED lines=14> */
.L_x_34:
        /* <DEDUP_REMOVED lines=14> */
.L_x_35:
[----:B------:R-:W-:-:S07]  /*1b90*/  IADD3 R19, PT, PT, R19, 0x4, RZ ;  /* 0x0000000413137810 */ /* 0x000fce0007ffe0ff */
.L_x_31:
[----:B------:R-:W-:-:S04]  /*1ba0*/  LOP3.LUT R18, R18, 0x3, RZ, 0xc0, !PT ;  /* 0x0000000312127812 */ /* 0x000fc800078ec0ff */
[----:B------:R-:W-:-:S13]  /*1bb0*/  ISETP.NE.AND P0, PT, R18, RZ, PT ;  /* 0x000000ff1200720c */ /* 0x000fda0003f05270 */
        /* <DEDUP_REMOVED lines=9> */
[----:B------:R-:W-:Y:S01]  /*1c50*/  ISETP.NE.AND P0, PT, R18, 0x1, PT ;  /* 0x000000011200780c */ /* 0x000fe20003f05270 */
[----:B------:R-:W-:Y:S01]  /*1c60*/  IMAD.MOV.U32 R6, RZ, RZ, R16 ;  /* 0x000000ffff067224 */ /* 0x000fe200078e0010 */
[----:B------:R-:W-:Y:S02]  /*1c70*/  MOV R7, R2 ;  /* 0x0000000200077202 */ /* 0x000fe40000000f00 */
[----:B------:R-:W-:Y:S01]  /*1c80*/  P2R R0, PR, RZ, 0x1 ;  /* 0x00000001ff007803 */ /* 0x000fe20000000000 */
[----:B--2---:R-:W-:Y:S01]  /*1c90*/  IMAD.U32 R4, RZ, RZ, UR4 ;  /* 0x00000004ff047e24 */ /* 0x004fe2000f8e00ff */
[----:B------:R-:W-:Y:S01]  /*1ca0*/  MOV R5, UR5 ;  /* 0x0000000500057c02 */ /* 0x000fe20008000f00 */
[----:B-1-3--:R0:W-:Y:S06]  /*1cb0*/  STL.64 [R1], R8 ;  /* 0x0000000801007387 */ /* 0x00a1ec0000100a00 */
[----:B------:R-:W-:-:S07]  /*1cc0*/  LEPC R20, `(.L_x_36) ;  /* 0x000000001014794e */ /* 0x000fce0000000000 */
[----:B0-----:R-:W-:Y:S05]  /*1cd0*/  CALL.ABS.NOINC R10 ;  /* 0x000000000a007343 */ /* 0x001fea0003c00000 */
.L_x_36:
[----:B------:R-:W-:-:S13]  /*1ce0*/  ISETP.NE.AND P6, PT, R18, 0x1, PT ;  /* 0x000000011200780c */ /* 0x000fda0003fc5270 */
[----:B------:R-:W-:Y:S05]  /*1cf0*/  @!P6 BRA `(.L_x_21) ;  /* 0x000000000080e947 */ /* 0x000fea0003800000 */
[----:B------:R-:W0:Y:S01]  /*1d00*/  LDC.64 R8, c[0x0][0x388] ;  /* 0x0000e200ff087b82 */ /* 0x000e220000000a00 */
[----:B------:R-:W1:Y:S02]  /*1d10*/  LDCU UR4, c[0x0][0x380] ;  /* 0x00007000ff0477ac */ /* 0x000e640008000800 */
[----:B-1----:R-:W-:-:S05]  /*1d20*/  VIADD R19, R19, UR4 ;  /* 0x0000000413137c36 */ /* 0x002fca0008000000 */
[----:B------:R1:W2:Y:S01]  /*1d30*/  LDC.64 R10, c[0x4][R17] ;  /* 0x01000000110a7b82 */ /* 0x0002a20000000a00 */
[----:B------:R-:W3:Y:S01]  /*1d40*/  LDCU.64 UR4, c[0x4][0x158] ;  /* 0x01002b00ff0477ac */ /* 0x000ee20008000a00 */
[----:B0-----:R-:W-:-:S06]  /*1d50*/  IMAD.WIDE.U32 R8, R19, 0x8, R8 ;  /* 0x0000000813087825 */ /* 0x001fcc00078e0008 */
[----:B------:R-:W4:Y:S01]  /*1d60*/  LDG.E.64 R8, desc[UR36][R8.64] ;  /* 0x0000002408087981 */ /* 0x000f22000c1e1b00 */
[----:B------:R-:W-:Y:S01]  /*1d70*/  ISETP.NE.AND P0, PT, R18, 0x2, PT ;  /* 0x000000021200780c */ /* 0x000fe20003f05270 */
[----:B------:R-:W-:Y:S01]  /*1d80*/  IMAD.MOV.U32 R7, RZ, RZ, R2 ;  /* 0x000000ffff077224 */ /* 0x000fe200078e0002 */
[----:B------:R-:W-:Y:S02]  /*1d90*/  MOV R6, R16 ;  /* 0x0000001000067202 */ /* 0x000fe40000000f00 */
[----:B------:R-:W-:Y:S02]  /*1da0*/  P2R R0, PR, RZ, 0x1 ;  /* 0x00000001ff007803 */ /* 0x000fe40000000000 */
[----:B---3--:R-:W-:Y:S01]  /*1db0*/  MOV R4, UR4 ;  /* 0x0000000400047c02 */ /* 0x008fe20008000f00 */
[----:B------:R-:W-:Y:S01]  /*1dc0*/  IMAD.U32 R5, RZ, RZ, UR5 ;  /* 0x00000005ff057e24 */ /* 0x000fe2000f8e00ff */
[----:B--2-4-:R1:W-:Y:S06]  /*1dd0*/  STL.64 [R1], R8 ;  /* 0x0000000801007387 */ /* 0x0143ec0000100a00 */
[----:B------:R-:W-:-:S07]  /*1de0*/  LEPC R20, `(.L_x_37) ;  /* 0x000000001014794e */ /* 0x000fce0000000000 */
[----:B-1----:R-:W-:Y:S05]  /*1df0*/  CALL.ABS.NOINC R10 ;  /* 0x000000000a007343 */ /* 0x002fea0003c00000 */
.L_x_37:
[----:B------:R-:W-:-:S13]  /*1e00*/  ISETP.NE.AND P6, PT, R18, 0x2, PT ;  /* 0x000000021200780c */ /* 0x000fda0003fc5270 */
[----:B------:R-:W-:Y:S05]  /*1e10*/  @!P6 BRA `(.L_x_21) ;  /* 0x000000000038e947 */ /* 0x000fea0003800000 */
        /* <DEDUP_REMOVED lines=14> */
.L_x_21:
[----:B------:R-:W-:Y:S01]  /*1f00*/  MOV R0, 0x168 ;  /* 0x0000016800007802 */ /* 0x000fe20000000f00 */
[----:B------:R-:W1:Y:S01]  /*1f10*/  LDCU.64 UR4, c[0x4][0x160] ;  /* 0x01002c00ff0477ac */ /* 0x000e620008000a00 */
[----:B------:R-:W-:Y:S02]  /*1f20*/  CS2R R6, SRZ ;  /* 0x0000000000067805 */ /* 0x000fe4000001ff00 */
[----:B------:R2:W3:Y:S01]  /*1f30*/  LDC.64 R8, c[0x4][R0] ;  /* 0x0100000000087b82 */ /* 0x0004e20000000a00 */
[----:B-1----:R-:W-:Y:S01]  /*1f40*/  IMAD.U32 R4, RZ, RZ, UR4 ;  /* 0x00000004ff047e24 */ /* 0x002fe2000f8e00ff */
[----:B--2---:R-:W-:-:S07]  /*1f50*/  MOV R5, UR5 ;  /* 0x0000000500057c02 */ /* 0x004fce0008000f00 */
[----:B------:R-:W-:-:S07]  /*1f60*/  LEPC R20, `(.L_x_38) ;  /* 0x000000001014794e */ /* 0x000fce0000000000 */
[----:B0--3--:R-:W-:Y:S05]  /*1f70*/  CALL.ABS.NOINC R8 ;  /* 0x0000000008007343 */ /* 0x009fea0003c00000 */
.L_x_38:
[----:B------:R-:W0:Y:S01]  /*1f80*/  LDCU UR4, c[0x0][0x380] ;  /* 0x00007000ff0477ac */ /* 0x000e220008000800 */
[----:B------:R-:W-:-:S05]  /*1f90*/  VIADD R36, R36, 0x1 ;  /* 0x0000000124247836 */ /* 0x000fca0000000000 */
[----:B0-----:R-:W-:-:S13]  /*1fa0*/  ISETP.NE.AND P0, PT, R36, UR4, PT ;  /* 0x0000000424007c0c */ /* 0x001fda000bf05270 */
[----:B------:R-:W-:Y:S05]  /*1fb0*/  @!P0 EXIT ;  /* 0x000000000000894d */ /* 0x000fea0003800000 */
[----:B------:R-:W-:Y:S05]  /*1fc0*/  BRA `(.L_x_39) ;  /* 0xffffffe000487947 */ /* 0x000fea000383ffff */
.L_x_1:
[C---:B------:R-:W-:Y:S02]  /*1fd0*/  IADD3 R0, PT, PT, R17.reuse, -0x1, RZ ;  /* 0xffffffff11007810 */ /* 0x040fe40007ffe0ff */
[----:B------:R-:W-:Y:S02]  /*1fe0*/  LOP3.LUT R16, R17, 0x3, RZ, 0xc0, !PT ;  /* 0x0000000311107812 */ /* 0x000fe400078ec0ff */
[----:B------:R-:W-:-:S13]  /*1ff0*/  ISETP.GE.U32.AND P0, PT, R0, 0x3, PT ;  /* 0x000000030000780c */ /* 0x000fda0003f06070 */
[----:B------:R-:W-:Y:S05]  /*2000*/  @!P0 BRA `(.L_x_40) ;  /* 0x0000000000988947 */ /* 0x000fea0003800000 */
[----:B------:R-:W-:Y:S01]  /*2010*/  BSSY.RECONVERGENT B6, `(.L_x_40) ;  /* 0x0000025000067945 */ /* 0x000fe20003800200 */
[----:B------:R-:W-:Y:S01]  /*2020*/  LOP3.LUT R17, R17, 0x7ffffffc, RZ, 0xc0, !PT ;  /* 0x7ffffffc11117812 */ /* 0x000fe200078ec0ff */
[----:B------:R-:W-:-:S07]  /*2030*/  IMAD.MOV.U32 R18, RZ, RZ, RZ ;  /* 0x000000ffff127224 */ /* 0x000fce00078e00ff */
.L_x_45:
[----:B------:R-:W-:Y:S01]  /*2040*/  MOV R2, 0x168 ;  /* 0x0000016800027802 */ /* 0x000fe20000000f00 */
[----:B------:R-:W0:Y:S01]  /*2050*/  LDCU.64 UR4, c[0x4][0x160] ;  /* 0x01002c00ff0477ac */ /* 0x000e220008000a00 */
[----:B------:R-:W-:Y:S02]  /*2060*/  IADD3 R18, PT, PT, R18, 0x4, RZ ;  /* 0x0000000412127810 */ /* 0x000fe40007ffe0ff */
[----:B------:R-:W-:Y:S01]  /*2070*/  CS2R R6, SRZ ;  /* 0x0000000000067805 */ /* 0x000fe2000001ff00 */
[----:B------:R1:W2:Y:S01]  /*2080*/  LDC.64 R8, c[0x4][R2] ;  /* 0x0100000002087b82 */ /* 0x0002a20000000a00 */
[----:B------:R-:W-:-:S04]  /*2090*/  ISETP.NE.AND P0, PT, R18, R17, PT ;  /* 0x000000111200720c */ /* 0x000fc80003f05270 */
[----:B------:R-:W-:Y:S01]  /*20a0*/  P2R R19, PR, RZ, 0x1 ;  /* 0x00000001ff137803 */ /* 0x000fe20000000000 */
[----:B0-----:R-:W-:Y:S01]  /*20b0*/  IMAD.U32 R4, RZ, RZ, UR4 ;  /* 0x00000004ff047e24 */ /* 0x001fe2000f8e00ff */
[----:B-1----:R-:W-:-:S07]  /*20c0*/  MOV R5, UR5 ;  /* 0x0000000500057c02 */ /* 0x002fce0008000f00 */
[----:B------:R-:W-:-:S07]  /*20d0*/  LEPC R20, `(.L_x_41) ;  /* 0x000000001014794e */ /* 0x000fce0000000000 */
[----:B--2---:R-:W-:Y:S05]  /*20e0*/  CALL.ABS.NOINC R8 ;  /* 0x0000000008007343 */ /* 0x004fea0003c00000 */
.L_x_41:
[----:B------:R0:W1:Y:S01]  /*20f0*/  LDC.64 R8, c[0x4][R2] ;  /* 0x0100000002087b82 */ /* 0x0000620000000a00 */
[----:B------:R-:W2:Y:S01]  /*2100*/  LDCU.64 UR4, c[0x4][0x160] ;  /* 0x01002c00ff0477ac */ /* 0x000ea20008000a00 */
[----:B------:R-:W-:Y:S01]  /*2110*/  CS2R R6, SRZ ;  /* 0x0000000000067805 */ /* 0x000fe2000001ff00 */
[----:B--2---:R-:W-:Y:S01]  /*2120*/  IMAD.U32 R4, RZ, RZ, UR4 ;  /* 0x00000004ff047e24 */ /* 0x004fe2000f8e00ff */
[----:B0-----:R-:W-:-:S07]  /*2130*/  MOV R5, UR5 ;  /* 0x0000000500057c02 */ /* 0x001fce0008000f00 */
[----:B------:R-:W-:-:S07]  /*2140*/  LEPC R20, `(.L_x_42) ;  /* 0x000000001014794e */ /* 0x000fce0000000000 */
[----:B-1----:R-:W-:Y:S05]  /*2150*/  CALL.ABS.NOINC R8 ;  /* 0x0000000008007343 */ /* 0x002fea0003c00000 */
.L_x_42:
[----:B------:R0:W1:Y:S01]  /*2160*/  LDC.64 R8, c[0x4][R2] ;  /* 0x0100000002087b82 */ /* 0x0000620000000a00 */
[----:B------:R-:W2:Y:S01]  /*2170*/  LDCU.64 UR4, c[0x4][0x160] ;  /* 0x01002c00ff0477ac */ /* 0x000ea20008000a00 */
[----:B------:R-:W-:Y:S01]  /*2180*/  CS2R R6, SRZ ;  /* 0x0000000000067805 */ /* 0x000fe2000001ff00 */
[----:B--2---:R-:W-:Y:S01]  /*2190*/  IMAD.U32 R4, RZ, RZ, UR4 ;  /* 0x00000004ff047e24 */ /* 0x004fe2000f8e00ff */
[----:B0-----:R-:W-:-:S07]  /*21a0*/  MOV R5, UR5 ;  /* 0x0000000500057c02 */ /* 0x001fce0008000f00 */
[----:B------:R-:W-:-:S07]  /*21b0*/  LEPC R20, `(.L_x_43) ;  /* 0x000000001014794e */ /* 0x000fce0000000000 */
[----:B-1----:R-:W-:Y:S05]  /*21c0*/  CALL.ABS.NOINC R8 ;  /* 0x0000000008007343 */ /* 0x002fea0003c00000 */
.L_x_43:
[----:B------:R-:W0:Y:S01]  /*21d0*/  LDC.64 R2, c[0x4][R2] ;  /* 0x0100000002027b82 */ /* 0x000e220000000a00 */
[----:B------:R-:W1:Y:S01]  /*21e0*/  LDCU.64 UR4, c[0x4][0x160] ;  /* 0x01002c00ff0477ac */ /* 0x000e620008000a00 */
[----:B------:R-:W-:Y:S01]  /*21f0*/  CS2R R6, SRZ ;  /* 0x0000000000067805 */ /* 0x000fe2000001ff00 */
[----:B-1----:R-:W-:Y:S01]  /*2200*/  IMAD.U32 R4, RZ, RZ, UR4 ;  /* 0x00000004ff047e24 */ /* 0x002fe2000f8e00ff */
[----:B------:R-:W-:-:S07]  /*2210*/  MOV R5, UR5 ;  /* 0x0000000500057c02 */ /* 0x000fce0008000f00 */
[----:B------:R-:W-:-:S07]  /*2220*/  LEPC R20, `(.L_x_44) ;  /* 0x000000001014794e */ /* 0x000fce0000000000 */
[----:B0-----:R-:W-:Y:S05]  /*2230*/  CALL.ABS.NOINC R2 ;  /* 0x0000000002007343 */ /* 0x001fea0003c00000 */
.L_x_44:
[----:B------:R-:W-:-:S13]  /*2240*/  ISETP.NE.AND P6, PT, R19, RZ, PT ;  /* 0x000000ff1300720c */ /* 0x000fda0003fc5270 */
[----:B------:R-:W-:Y:S05]  /*2250*/  @P6 BRA `(.L_x_45) ;  /* 0xfffffffc00786947 */ /* 0x000fea000383ffff */
[----:B------:R-:W-:Y:S05]  /*2260*/  BSYNC.RECONVERGENT B6 ;  /* 0x0000000000067941 */ /* 0x000fea0003800200 */
.L_x_40:
[----:B------:R-:W-:-:S13]  /*2270*/  ISETP.NE.AND P0, PT, R16, RZ, PT ;  /* 0x000000ff1000720c */ /* 0x000fda0003f05270 */
[----:B------:R-:W-:Y:S05]  /*2280*/  @!P0 EXIT ;  /* 0x000000000000894d */ /* 0x000fea0003800000 */
[----:B------:R-:W-:-:S07]  /*2290*/  IMAD.MOV.U32 R17, RZ, RZ, RZ ;  /* 0x000000ffff117224 */ /* 0x000fce00078e00ff */
.L_x_47:
        /* <DEDUP_REMOVED lines=11> */
.L_x_46:
[----:B------:R-:W-:-:S13]  /*2350*/  ISETP.NE.AND P6, PT, R18, RZ, PT ;  /* 0x000000ff1200720c */ /* 0x000fda0003fc5270 */
[----:B------:R-:W-:Y:S05]  /*2360*/  @P6 BRA `(.L_x_47) ;  /* 0xfffffffc00cc6947 */ /* 0x000fea000383ffff */
[----:B------:R-:W-:Y:S05]  /*2370*/  EXIT ;  /* 0x000000000000794d */ /* 0x000fea0003800000 */
.L_x_48:
        /* <DEDUP_REMOVED lines=16> */
.L_x_50:


//--------------------- .nv.global.init           --------------------------
	.section	.nv.global.init,"aw",@progbits
.nv.global.init:
	.type		$str$1,@object
	.size		$str$1,($str - $str$1)
$str$1:
        /*0000*/ 	.byte	0x0a, 0x00
	.type		$str,@object
	.size		$str,(.L_43 - $str)
$str:
        /*0002*/ 	.byte	0x25, 0x2e, 0x32, 0x6c, 0x66, 0x09, 0x00
.L_43:


//--------------------- .nv.shared.reserved.0     --------------------------
	.section	.nv.shared.reserved.0,"aw",@nobits
	.weak		__nv_reservedSMEM_offset_0_alias
	.size		__nv_reservedSMEM_offset_0_alias, 0, 64
	.other		__nv_reservedSMEM_offset_0_alias,@"STO_CUDA_RESERVED_SHARED STV_DEFAULT"
__nv_reservedSMEM_offset_0_alias:
	.zero		0
	.zero		64


//--------------------- .nv.global                --------------------------
	.section	.nv.global,"aw",@nobits
.nv.global:
	.type		_ZN34_INTERNAL_927914da_4_k_cu_6640f8006thrust24THRUST_300001_SM_1000_NS3seqE,@object
	.size		_ZN34_INTERNAL_927914da_4_k_cu_6640f8006thrust24THRUST_300001_SM_1000_NS3seqE,(_ZN34_INTERNAL_927914da_4_k_cu_6640f8004cuda3std3__48in_placeE - _ZN34_INTERNAL_927914da_4_k_cu_6640f8006thrust24THRUST_300001_SM_1000_NS3seqE)
_ZN34_INTERNAL_927914da_4_k_cu_6640f8006thrust24THRUST_300001_SM_1000_NS3seqE:
	.zero		1
	.type		_ZN34_INTERNAL_927914da_4_k_cu_6640f8004cuda3std3__48in_placeE,@object
	.size		_ZN34_INTERNAL_927914da_4_k_cu_6640f8004cuda3std3__48in_placeE,(_ZN34_INTERNAL_927914da_4_k_cu_6640f8004cuda3std6ranges3__45__cpo4sizeE - _ZN34_INTERNAL_927914da_4_k_cu_6640f8004cuda3std3__48in_placeE)
_ZN34_INTERNAL_927914da_4_k_cu_6640f8004cuda3std3__48in_placeE:
	.zero		1
	.type		_ZN34_INTERNAL_927914da_4_k_cu_6640f8004cuda3std6ranges3__45__cpo4sizeE,@object
	.size		_ZN34_INTERNAL_927914da_4_k_cu_6640f8004cuda3std6ranges3__45__cpo4sizeE,(_ZN34_INTERNAL_927914da_4_k_cu_6640f8006thrust24THRUST_300001_SM_1000_NS12placeholders2_3E - _ZN34_INTERNAL_927914da_4_k_cu_6640f8004cuda3std6ranges3__45__cpo4sizeE)
_ZN34_INTERNAL_927914da_4_k_cu_6640f8004cuda3std6ranges3__45__cpo4sizeE:
	.zero		1
	.type		_ZN34_INTERNAL_927914da_4_k_cu_6640f8006thrust24THRUST_300001_SM_1000_NS12placeholders2_3E,@object
	.size		_ZN34_INTERNAL_927914da_4_k_cu_6640f8006thrust24THRUST_300001_SM_1000_NS12placeholders2_3E,(_ZN34_INTERNAL_927914da_4_k_cu_6640f8004cuda3std3__45__cpo6cbeginE - _ZN34_INTERNAL_927914da_4_k_cu_6640f8006thrust24THRUST_300001_SM_1000_NS12placeholders2_3E)
_ZN34_INTERNAL_927914da_4_k_cu_6640f8006thrust24THRUST_300001_SM_1000_NS12placeholders2_3E:
	.zero		1
	.type		_ZN34_INTERNAL_927914da_4_k_cu_6640f8004cuda3std3__45__cpo6cbeginE,@object
	.size		_ZN34_INTERNAL_927914da_4_k_cu_6640f8004cuda3std3__45__cpo6cbeginE,(_ZN34_INTERNAL_927914da_4_k_cu_6640f8004cuda3std6ranges3__45__cpo6cbeginE - _ZN34_INTERNAL_927914da_4_k_cu_6640f8004cuda3std3__45__cpo6cbeginE)
_ZN34_INTERNAL_927914da_4_k_cu_6640f8004cuda3std3__45__cpo6cbeginE:
	.zero		1
	.type		_ZN34_INTERNAL_927914da_4_k_cu_6640f8004cuda3std6ranges3__45__cpo6cbeginE,@object
	.size		_ZN34_INTERNAL_927914da_4_k_cu_6640f8004cuda3std6ranges3__45__cpo6cbeginE,(_ZN34_INTERNAL_927914da_4_k_cu_6640f8006thrust24THRUST_300001_SM_1000_NS12placeholders2_7E - _ZN34_INTERNAL_927914da_4_k_cu_6640f8004cuda3std6ranges3__45__cpo6cbeginE)
_ZN34_INTERNAL_927914da_4_k_cu_6640f8004cuda3std6ranges3__45__cpo6cbeginE:
	.zero		1
	.type		_ZN34_INTERNAL_927914da_4_k_cu_6640f8006thrust24THRUST_300001_SM_1000_NS12placeholders2_7E,@object
	.size		_ZN34_INTERNAL_927914da_4_k_cu_6640f8006thrust24THRUST_300001_SM_1000_NS12placeholders2_7E,(_ZN34_INTERNAL_927914da_4_k_cu_6640f8004cuda3std3__45__cpo7crbeginE - _ZN34_INTERNAL_927914da_4_k_cu_6640f8006thrust24THRUST_300001_SM_1000_NS12placeholders2_7E)
_ZN34_INTERNAL_927914da_4_k_cu_6640f8006thrust24THRUST_300001_SM_1000_NS12placeholders2_7E:
	.zero		1
	.type		_ZN34_INTERNAL_927914da_4_k_cu_6640f8004cuda3std3__45__cpo7crbeginE,@object
	.size		_ZN34_INTERNAL_927914da_4_k_cu_6640f8004cuda3std3__45__cpo7crbeginE,(_ZN34_INTERNAL_927914da_4_k_cu_6640f8004cuda3std6ranges3__45__cpo4nextE - _ZN34_INTERNAL_927914da_4_k_cu_6640f8004cuda3std3__45__cpo7crbeginE)
_ZN34_INTERNAL_927914da_4_k_cu_6640f8004cuda3std3__45__cpo7crbeginE:
	.zero		1
	.type		_ZN34_INTERNAL_927914da_4_k_cu_6640f8004cuda3std6ranges3__45__cpo4nextE,@object
	.size		_ZN34_INTERNAL_927914da_4_k_cu_6640f8004cuda3std6ranges3__45__cpo4nextE,(_ZN34_INTERNAL_927914da_4_k_cu_6640f8004cuda3std6ranges3__45__cpo4swapE - _ZN34_INTERNAL_927914da_4_k_cu_6640f8004cuda3std6ranges3__45__cpo4nextE)
_ZN34_INTERNAL_927914da_4_k_cu_6640f8004cuda3std6ranges3__45__cpo4nextE:
	.zero		1
	.type		_ZN34_INTERNAL_927914da_4_k_cu_6640f8004cuda3std6ranges3__45__cpo4swapE,@object
	.size		_ZN34_INTERNAL_927914da_4_k_cu_6640f8004cuda3std6ranges3__45__cpo4swapE,(_ZN34_INTERNAL_927914da_4_k_cu_6640f8006thrust24THRUST_300001_SM_1000_NS8cuda_cub10par_nosyncE - _ZN34_INTERNAL_927914da_4_k_cu_6640f8004cuda3std6ranges3__45__cpo4swapE)
_ZN34_INTERNAL_927914da_4_k_cu_6640f8004cuda3std6ranges3__45__cpo4swapE:
	.zero		1
	.type		_ZN34_INTERNAL_927914da_4_k_cu_6640f8006thrust24THRUST_300001_SM_1000_NS8cuda_cub10par_nosyncE,@object
	.size		_ZN34_INTERNAL_927914da_4_k_cu_6640f8006thrust24THRUST_300001_SM_1000_NS8cuda_cub10par_nosyncE,(_ZN34_INTERNAL_927914da_4_k_cu_6640f8006thrust24THRUST_300001_SM_1000_NS12placeholders2_9E - _ZN34_INTERNAL_927914da_4_k_cu_6640f8006thrust24THRUST_300001_SM_1000_NS8cuda_cub10par_nosyncE)
_ZN34_INTERNAL_927914da_4_k_cu_6640f8006thrust24THRUST_300001_SM_1000_NS8cuda_cub10par_nosyncE:
	.zero		1
	.type		_ZN34_INTERNAL_927914da_4_k_cu_6640f8006thrust24THRUST_300001_SM_1000_NS12placeholders2_9E,@object
	.size		_ZN34_INTERNAL_927914da_4_k_cu_6640f8006thrust24THRUST_300001_SM_1000_NS12placeholders2_9E,(_ZN34_INTERNAL_927914da_4_k_cu_6640f8004cuda3std3__436_GLOBAL__N__927914da_4_k_cu_6640f8006ignoreE - _ZN34_INTERNAL_927914da_4_k_cu_6640f8006thrust24THRUST_300001_SM_1000_NS12placeholders2_9E)
_ZN34_INTERNAL_927914da_4_k_cu_6640f8006thrust24THRUST_300001_SM_1000_NS12placeholders2_9E:
	.zero		1
	.type		_ZN34_INTERNAL_927914da_4_k_cu_6640f8004cuda3std3__436_GLOBAL__N__927914da_4_k_cu_6640f8006ignoreE,@object
	.size		_ZN34_INTERNAL_927914da_4_k_cu_6640f8004cuda3std3__436_GLOBAL__N__927914da_4_k_cu_6640f8006ignoreE,(_ZN34_INTERNAL_927914da_4_k_cu_6640f8004cuda3std6ranges3__45__cpo4dataE - _ZN34_INTERNAL_927914da_4_k_cu_6640f8004cuda3std3__436_GLOBAL__N__927914da_4_k_cu_6640f8006ignoreE)
_ZN34_INTERNAL_927914da_4_k_cu_6640f8004cuda3std3__436_GLOBAL__N__927914da_4_k_cu_6640f8006ignoreE:
	.zero		1
	.type		_ZN34_INTERNAL_927914da_4_k_cu_6640f8004cuda3std6ranges3__45__cpo4dataE,@object
	.size		_ZN34_INTERNAL_927914da_4_k_cu_6640f8004cuda3std6ranges3__45__cpo4dataE,(_ZN34_INTERNAL_927914da_4_k_cu_6640f8006thrust24THRUST_300001_SM_1000_NS12placeholders2_1E - _ZN34_INTERNAL_927914da_4_k_cu_6640f8004cuda3std6ranges3__45__cpo4dataE)
_ZN34_INTERNAL_927914da_4_k_cu_6640f8004cuda3std6ranges3__45__cpo4dataE:
	.zero		1
	.type		_ZN34_INTERNAL_927914da_4_k_cu_6640f8006thrust24THRUST_300001_SM_1000_NS12placeholders2_1E,@object
	.size		_ZN34_INTERNAL_927914da_4_k_cu_6640f8006thrust24THRUST_300001_SM_1000_NS12placeholders2_1E,(_ZN34_INTERNAL_927914da_4_k_cu_6640f8004cuda3std3__45__cpo5beginE - _ZN34_INTERNAL_927914da_4_k_cu_6640f8006thrust24THRUST_300001_SM_1000_NS12placeholders2_1E)
_ZN34_INTERNAL_927914da_4_k_cu_6640f8006thrust24THRUST_300001_SM_1000_NS12placeholders2_1E:
	.zero		1
	.type		_ZN34_INTERNAL_927914da_4_k_cu_6640f8004cuda3std3__45__cpo5beginE,@object
	.size		_ZN34_INTERNAL_927914da_4_k_cu_6640f8004cuda3std3__45__cpo5beginE,(_ZN34_INTERNAL_927914da_4_k_cu_6640f8004cuda3std6ranges3__45__cpo5beginE - _ZN34_INTERNAL_927914da_4_k_cu_6640f8004cuda3std3__45__cpo5beginE)
_ZN34_INTERNAL_927914da_4_k_cu_6640f8004cuda3std3__45__cpo5beginE:
	.zero		1
	.type		_ZN34_INTERNAL_927914da_4_k_cu_6640f8004cuda3std6ranges3__45__cpo5beginE,@object
	.size		_ZN34_INTERNAL_927914da_4_k_cu_6640f8004cuda3std6ranges3__45__cpo5beginE,(_ZN34_INTERNAL_927914da_4_k_cu_6640f8006thrust24THRUST_300001_SM_1000_NS12placeholders2_5E - _ZN34_INTERNAL_927914da_4_k_cu_6640f8004cuda3std6ranges3__45__cpo5beginE)
_ZN34_INTERNAL_927914da_4_k_cu_6640f8004cuda3std6ranges3__45__cpo5beginE:
	.zero		1
	.type		_ZN34_INTERNAL_927914da_4_k_cu_6640f8006thrust24THRUST_300001_SM_1000_NS12placeholders2_5E,@object
	.size		_ZN34_INTERNAL_927914da_4_k_cu_6640f8006thrust24THRUST_300001_SM_1000_NS12placeholders2_5E,(_ZN34_INTERNAL_927914da_4_k_cu_6640f8004cuda3std3__45__cpo6rbeginE - _ZN34_INTERNAL_927914da_4_k_cu_6640f8006thrust24THRUST_300001_SM_1000_NS12placeholders2_5E)
_ZN34_INTERNAL_927914da_4_k_cu_6640f8006thrust24THRUST_300001_SM_1000_NS12placeholders2_5E:
	.zero		1
	.type		_ZN34_INTERNAL_927914da_4_k_cu_6640f8004cuda3std3__45__cpo6rbeginE,@object
	.size		_ZN34_INTERNAL_927914da_4_k_cu_6640f8004cuda3std3__45__cpo6rbeginE,(_ZN34_INTERNAL_927914da_4_k_cu_6640f8004cuda3std6ranges3__45__cpo7advanceE - _ZN34_INTERNAL_927914da_4_k_cu_6640f8004cuda3std3__45__cpo6rbeginE)
_ZN34_INTERNAL_927914da_4_k_cu_6640f8004cuda3std3__45__cpo6rbeginE:
	.zero		1
	.type		_ZN34_INTERNAL_927914da_4_k_cu_6640f8004cuda3std6ranges3__45__cpo7advanceE,@object
	.size		_ZN34_INTERNAL_927914da_4_k_cu_6640f8004cuda3std6ranges3__45__cpo7advanceE,(_ZN34_INTERNAL_927914da_4_k_cu_6640f8004cuda3std3__47nulloptE - _ZN34_INTERNAL_927914da_4_k_cu_6640f8004cuda3std6ranges3__45__cpo7advanceE)
_ZN34_INTERNAL_927914da_4_k_cu_6640f8004cuda3std6ranges3__45__cpo7advanceE:
	.zero		1
	.type		_ZN34_INTERNAL_927914da_4_k_cu_6640f8004cuda3std3__47nulloptE,@object
	.size		_ZN34_INTERNAL_927914da_4_k_cu_6640f8004cuda3std3__47nulloptE,(_ZN34_INTERNAL_927914da_4_k_cu_6640f8004cuda3std6ranges3__45__cpo8distanceE - _ZN34_INTERNAL_927914da_4_k_cu_6640f8004cuda3std3__47nulloptE)
_ZN34_INTERNAL_927914da_4_k_cu_6640f8004cuda3std3__47nulloptE:
	.zero		1
	.type		_ZN34_INTERNAL_927914da_4_k_cu_6640f8004cuda3std6ranges3__45__cpo8distanceE,@object
	.size		_ZN34_INTERNAL_927914da_4_k_cu_6640f8004cuda3std6ranges3__45__cpo8distanceE,(_ZN34_INTERNAL_927914da_4_k_cu_6640f8006thrust24THRUST_300001_SM_1000_NS12placeholders3_10E - _ZN34_INTERNAL_927914da_4_k_cu_6640f8004cuda3std6ranges3__45__cpo8distanceE)
_ZN34_INTERNAL_927914da_4_k_cu_6640f8004cuda3std6ranges3__45__cpo8distanceE:
	.zero		1
	.type		_ZN34_INTERNAL_927914da_4_k_cu_6640f8006thrust24THRUST_300001_SM_1000_NS12placeholders3_10E,@object
	.size		_ZN34_INTERNAL_927914da_4_k_cu_6640f8006thrust24THRUST_300001_SM_1000_NS12placeholders3_10E,(_ZN34_INTERNAL_927914da_4_k_cu_6640f8004cuda3std3__419piecewise_constructE - _ZN34_INTERNAL_927914da_4_k_cu_6640f8006thrust24THRUST_300001_SM_1000_NS12placeholders3_10E)
_ZN34_INTERNAL_927914da_4_k_cu_6640f8006thrust24THRUST_300001_SM_1000_NS12placeholders3_10E:
	.zero		1
	.type		_ZN34_INTERNAL_927914da_4_k_cu_6640f8004cuda3std3__419piecewise_constructE,@object
	.size		_ZN34_INTERNAL_927914da_4_k_cu_6640f8004cuda3std3__419piecewise_constructE,(_ZN34_INTERNAL_927914da_4_k_cu_6640f8004cuda3std6ranges3__45__cpo5cdataE - _ZN34_INTERNAL_927914da_4_k_cu_6640f8004cuda3std3__419piecewise_constructE)
_ZN34_INTERNAL_927914da_4_k_cu_6640f8004cuda3std3__419piecewise_constructE:
	.zero		1
	.type		_ZN34_INTERNAL_927914da_4_k_cu_6640f8004cuda3std6ranges3__45__cpo5cdataE,@object
	.size		_ZN34_INTERNAL_927914da_4_k_cu_6640f8004cuda3std6ranges3__45__cpo5cdataE,(_ZN34_INTERNAL_927914da_4_k_cu_6640f8006thrust24THRUST_300001_SM_1000_NS12placeholders2_2E - _ZN34_INTERNAL_927914da_4_k_cu_6640f8004cuda3std6ranges3__45__cpo5cdataE)
_ZN34_INTERNAL_927914da_4_k_cu_6640f8004cuda3std6ranges3__45__cpo5cdataE:
	.zero		1
	.type		_ZN34_INTERNAL_927914da_4_k_cu_6640f8006thrust24THRUST_300001_SM_1000_NS12placeholders2_2E,@object
	.size		_ZN34_INTERNAL_927914da_4_k_cu_6640f8006thrust24THRUST_300001_SM_1000_NS12placeholders2_2E,(_ZN34_INTERNAL_927914da_4_k_cu_6640f8004cuda3std3__45__cpo3endE - _ZN34_INTERNAL_927914da_4_k_cu_6640f8006thrust24THRUST_300001_SM_1000_NS12placeholders2_2E)
_ZN34_INTERNAL_927914da_4_k_cu_6640f8006thrust24THRUST_300001_SM_1000_NS12placeholders2_2E:
	.zero		1
	.type		_ZN34_INTERNAL_927914da_4_k_cu_6640f8004cuda3std3__45__cpo3endE,@object
	.size		_ZN34_INTERNAL_927914da_4_k_cu_6640f8004cuda3std3__45__cpo3endE,(_ZN34_INTERNAL_927914da_4_k_cu_6640f8004cuda3std6ranges3__45__cpo3endE - _ZN34_INTERNAL_927914da_4_k_cu_6640f8004cuda3std3__45__cpo3endE)
_ZN34_INTERNAL_927914da_4_k_cu_6640f8004cuda3std3__45__cpo3endE:
	.zero		1
	.type		_ZN34_INTERNAL_927914da_4_k_cu_6640f8004cuda3std6ranges3__45__cpo3endE,@object
	.size		_ZN34_INTERNAL_927914da_4_k_cu_6640f8004cuda3std6ranges3__45__cpo3endE,(_ZN34_INTERNAL_927914da_4_k_cu_6640f8006thrust24THRUST_300001_SM_1000_NS12placeholders2_6E - _ZN34_INTERNAL_927914da_4_k_cu_6640f8004cuda3std6ranges3__45__cpo3endE)
_ZN34_INTERNAL_927914da_4_k_cu_6640f8004cuda3std6ranges3__45__cpo3endE:
	.zero		1
	.type		_ZN34_INTERNAL_927914da_4_k_cu_6640f8006thrust24THRUST_300001_SM_1000_NS12placeholders2_6E,@object
	.size		_ZN34_INTERNAL_927914da_4_k_cu_6640f8006thrust24THRUST_300001_SM_1000_NS12placeholders2_6E,(_ZN34_INTERNAL_927914da_4_k_cu_6640f8004cuda3std3__45__cpo4rendE - _ZN34_INTERNAL_927914da_4_k_cu_6640f8006thrust24THRUST_300001_SM_1000_NS12placeholders2_6E)
_ZN34_INTERNAL_927914da_4_k_cu_6640f8006thrust24THRUST_300001_SM_1000_NS12placeholders2_6E:
	.zero		1
	.type		_ZN34_INTERNAL_927914da_4_k_cu_6640f8004cuda3std3__45__cpo4rendE,@object
	.size		_ZN34_INTERNAL_927914da_4_k_cu_6640f8004cuda3std3__45__cpo4rendE,(_ZN34_INTERNAL_927914da_4_k_cu_6640f8004cuda3std6ranges3__45__cpo9iter_swapE - _ZN34_INTERNAL_927914da_4_k_cu_6640f8004cuda3std3__45__cpo4rendE)
_ZN34_INTERNAL_927914da_4_k_cu_6640f8004cuda3std3__45__cpo4rendE:
	.zero		1
	.type		_ZN34_INTERNAL_927914da_4_k_cu_6640f8004cuda3std6ranges3__45__cpo9iter_swapE,@object
	.size		_ZN34_INTERNAL_927914da_4_k_cu_6640f8004cuda3std6ranges3__45__cpo9iter_swapE,(_ZN34_INTERNAL_927914da_4_k_cu_6640f8004cuda3std3__48unexpectE - _ZN34_INTERNAL_927914da_4_k_cu_6640f8004cuda3std6ranges3__45__cpo9iter_swapE)
_ZN34_INTERNAL_927914da_4_k_cu_6640f8004cuda3std6ranges3__45__cpo9iter_swapE:
	.zero		1
	.type		_ZN34_INTERNAL_927914da_4_k_cu_6640f8004cuda3std3__48unexpectE,@object
	.size		_ZN34_INTERNAL_927914da_4_k_cu_6640f8004cuda3std3__48unexpectE,(_ZN34_INTERNAL_927914da_4_k_cu_6640f8006thrust24THRUST_300001_SM_1000_NS8cuda_cub3parE - _ZN34_INTERNAL_927914da_4_k_cu_6640f8004cuda3std3__48unexpectE)
_ZN34_INTERNAL_927914da_4_k_cu_6640f8004cuda3std3__48unexpectE:
	.zero		1
	.type		_ZN34_INTERNAL_927914da_4_k_cu_6640f8006thrust24THRUST_300001_SM_1000_NS8cuda_cub3parE,@object
	.size		_ZN34_INTERNAL_927914da_4_k_cu_6640f8006thrust24THRUST_300001_SM_1000_NS8cuda_cub3parE,(_ZN34_INTERNAL_927914da_4_k_cu_6640f8006thrust24THRUST_300001_SM_1000_NS12placeholders2_4E - _ZN34_INTERNAL_927914da_4_k_cu_6640f8006thrust24THRUST_300001_SM_1000_NS8cuda_cub3parE)
_ZN34_INTERNAL_927914da_4_k_cu_6640f8006thrust24THRUST_300001_SM_1000_NS8cuda_cub3parE:
	.zero		1
	.type		_ZN34_INTERNAL_927914da_4_k_cu_6640f8006thrust24THRUST_300001_SM_1000_NS12placeholders2_4E,@object
	.size		_ZN34_INTERNAL_927914da_4_k_cu_6640f8006thrust24THRUST_300001_SM_1000_NS12placeholders2_4E,(_ZN34_INTERNAL_927914da_4_k_cu_6640f8004cuda3std3__45__cpo4cendE - _ZN34_INTERNAL_927914da_4_k_cu_6640f8006thrust24THRUST_300001_SM_1000_NS12placeholders2_4E)
_ZN34_INTERNAL_927914da_4_k_cu_6640f8006thrust24THRUST_300001_SM_1000_NS12placeholders2_4E:
	.zero		1
	.type		_ZN34_INTERNAL_927914da_4_k_cu_6640f8004cuda3std3__45__cpo4cendE,@object
	.size		_ZN34_INTERNAL_927914da_4_k_cu_6640f8004cuda3std3__45__cpo4cendE,(_ZN34_INTERNAL_927914da_4_k_cu_6640f8004cuda3std6ranges3__45__cpo4cendE - _ZN34_INTERNAL_927914da_4_k_cu_6640f8004cuda3std3__45__cpo4cendE)
_ZN34_INTERNAL_927914da_4_k_cu_6640f8004cuda3std3__45__cpo4cendE:
	.zero		1
	.type		_ZN34_INTERNAL_927914da_4_k_cu_6640f8004cuda3std6ranges3__45__cpo4cendE,@object
	.size		_ZN34_INTERNAL_927914da_4_k_cu_6640f8004cuda3std6ranges3__45__cpo4cendE,(_ZN34_INTERNAL_927914da_4_k_cu_6640f8004cuda3std3__420unreachable_sentinelE - _ZN34_INTERNAL_927914da_4_k_cu_6640f8004cuda3std6ranges3__45__cpo4cendE)
_ZN34_INTERNAL_927914da_4_k_cu_6640f8004cuda3std6ranges3__45__cpo4cendE:
	.zero		1
	.type		_ZN34_INTERNAL_927914da_4_k_cu_6640f8004cuda3std3__420unreachable_sentinelE,@object
	.size		_ZN34_INTERNAL_927914da_4_k_cu_6640f8004cuda3std3__420unreachable_sentinelE,(_ZN34_INTERNAL_927914da_4_k_cu_6640f8004cuda3std6ranges3__45__cpo5ssizeE - _ZN34_INTERNAL_927914da_4_k_cu_6640f8004cuda3std3__420unreachable_sentinelE)
_ZN34_INTERNAL_927914da_4_k_cu_6640f8004cuda3std3__420unreachable_sentinelE:
	.zero		1
	.type		_ZN34_INTERNAL_927914da_4_k_cu_6640f8004cuda3std6ranges3__45__cpo5ssizeE,@object
	.size		_ZN34_INTERNAL_927914da_4_k_cu_6640f8004cuda3std6ranges3__45__cpo5ssizeE,(_ZN34_INTERNAL_927914da_4_k_cu_6640f8006thrust24THRUST_300001_SM_1000_NS12placeholders2_8E - _ZN34_INTERNAL_927914da_4_k_cu_6640f8004cuda3std6ranges3__45__cpo5ssizeE)
_ZN34_INTERNAL_927914da_4_k_cu_6640f8004cuda3std6ranges3__45__cpo5ssizeE:
	.zero		1
	.type		_ZN34_INTERNAL_927914da_4_k_cu_6640f8006thrust24THRUST_300001_SM_1000_NS12placeholders2_8E,@object
	.size		_ZN34_INTERNAL_927914da_4_k_cu_6640f8006thrust24THRUST_300001_SM_1000_NS12placeholders2_8E,(_ZN34_INTERNAL_927914da_4_k_cu_6640f8004cuda3std3__45__cpo5crendE - _ZN34_INTERNAL_927914da_4_k_cu_6640f8006thrust24THRUST_300001_SM_1000_NS12placeholders2_8E)
_ZN34_INTERNAL_927914da_4_k_cu_6640f8006thrust24THRUST_300001_SM_1000_NS12placeholders2_8E:
	.zero		1
	.type		_ZN34_INTERNAL_927914da_4_k_cu_6640f8004cuda3std3__45__cpo5crendE,@object
	.size		_ZN34_INTERNAL_927914da_4_k_cu_6640f8004cuda3std3__45__cpo5crendE,(_ZN34_INTERNAL_927914da_4_k_cu_6640f8004cuda3std6ranges3__45__cpo4prevE - _ZN34_INTERNAL_927914da_4_k_cu_6640f8004cuda3std3__45__cpo5crendE)
_ZN34_INTERNAL_927914da_4_k_cu_6640f8004cuda3std3__45__cpo5crendE:
	.zero		1
	.type		_ZN34_INTERNAL_927914da_4_k_cu_6640f8004cuda3std6ranges3__45__cpo4prevE,@object
	.size		_ZN34_INTERNAL_927914da_4_k_cu_6640f8004cuda3std6ranges3__45__cpo4prevE,(_ZN34_INTERNAL_927914da_4_k_cu_6640f8004cuda3std6ranges3__45__cpo9iter_moveE - _ZN34_INTERNAL_927914da_4_k_cu_6640f8004cuda3std6ranges3__45__cpo4prevE)
_ZN34_INTERNAL_927914da_4_k_cu_6640f8004cuda3std6ranges3__45__cpo4prevE:
	.zero		1
	.type		_ZN34_INTERNAL_927914da_4_k_cu_6640f8004cuda3std6ranges3__45__cpo9iter_moveE,@object
	.size		_ZN34_INTERNAL_927914da_4_k_cu_6640f8004cuda3std6ranges3__45__cpo9iter_moveE,(_ZN34_INTERNAL_927914da_4_k_cu_6640f8006thrust24THRUST_300001_SM_1000_NS6system6detail10sequential3seqE - _ZN34_INTERNAL_927914da_4_k_cu_6640f8004cuda3std6ranges3__45__cpo9iter_moveE)
_ZN34_INTERNAL_927914da_4_k_cu_6640f8004cuda3std6ranges3__45__cpo9iter_moveE:
	.zero		1
	.type		_ZN34_INTERNAL_927914da_4_k_cu_6640f8006thrust24THRUST_300001_SM_1000_NS6system6detail10sequential3seqE,@object
	.size		_ZN34_INTERNAL_927914da_4_k_cu_6640f8006thrust24THRUST_300001_SM_1000_NS6system6detail10sequential3seqE,(.L_31 - _ZN34_INTERNAL_927914da_4_k_cu_6640f8006thrust24THRUST_300001_SM_1000_NS6system6detail10sequential3seqE)
_ZN34_INTERNAL_927914da_4_k_cu_6640f8006thrust24THRUST_300001_SM_1000_NS6system6detail10sequential3seqE:
	.zero		1
.L_31:


//--------------------- .nv.constant0._ZN3cub18CUB_300001_SM_10006detail11EmptyKernelIvEEvv --------------------------
	.section	.nv.constant0._ZN3cub18CUB_300001_SM_10006detail11EmptyKernelIvEEvv,"a",@progbits
	.sectionflags	@""
	.align	4
.nv.constant0._ZN3cub18CUB_300001_SM_10006detail11EmptyKernelIvEEvv:
	.zero		896


//--------------------- .nv.constant0._Z15cudaPrintMatrixiiPd --------------------------
	.section	.nv.constant0._Z15cudaPrintMatrixiiPd,"a",@progbits
	.sectionflags	@""
	.align	4
.nv.constant0._Z15cudaPrintMatrixiiPd:
	.zero		912


//--------------------- SYMBOLS --------------------------

	.type		.nv.reservedSmem.offset0,@object
	.size		.nv.reservedSmem.offset0,0x4
	.type		vprintf,@function
